	.headerflags	@"EF_CUDA_TEXMODE_UNIFIED EF_CUDA_64BIT_ADDRESS EF_CUDA_SM86 EF_CUDA_VIRTUAL_SM(EF_CUDA_SM86)"
	.elftype	@"ET_EXEC"


//--------------------- .nv.info                  --------------------------
	.section	.nv.info,"",@"SHT_CUDA_INFO"
	.align	4


	//----- nvinfo : EIATTR_REGCOUNT
	.align		4
        /*0000*/ 	.byte	0x04, 0x2f
        /*0002*/ 	.short	(.L_1 - .L_0)
	.align		4
.L_0:
        /*0004*/ 	.word	index@(triton_mm)
        /*0008*/ 	.word	0x00000080


	//----- nvinfo : EIATTR_MAX_STACK_SIZE
	.align		4
.L_1:
        /*000c*/ 	.byte	0x04, 0x23
        /*000e*/ 	.short	(.L_3 - .L_2)
	.align		4
.L_2:
        /*0010*/ 	.word	index@(triton_mm)
        /*0014*/ 	.word	0x00000000


	//----- nvinfo : EIATTR_MIN_STACK_SIZE
	.align		4
.L_3:
        /*0018*/ 	.byte	0x04, 0x12
        /*001a*/ 	.short	(.L_5 - .L_4)
	.align		4
.L_4:
        /*001c*/ 	.word	index@(triton_mm)
        /*0020*/ 	.word	0x00000000


	//----- nvinfo : EIATTR_FRAME_SIZE
	.align		4
.L_5:
        /*0024*/ 	.byte	0x04, 0x11
        /*0026*/ 	.short	(.L_7 - .L_6)
	.align		4
.L_6:
        /*0028*/ 	.word	index@(triton_mm)
        /*002c*/ 	.word	0x00000000
.L_7:


//--------------------- .nv.info.triton_mm        --------------------------
	.section	.nv.info.triton_mm,"",@"SHT_CUDA_INFO"
	.align	4


	//----- nvinfo : EIATTR_CUDA_API_VERSION
	.align		4
        /*0000*/ 	.byte	0x04, 0x37
        /*0002*/ 	.short	(.L_9 - .L_8)
.L_8:
        /*0004*/ 	.word	0x0000007b


	//----- nvinfo : EIATTR_SW2861232_WAR
	.align		4
.L_9:
        /*0008*/ 	.byte	0x01, 0x35
	.zero		2


	//----- nvinfo : EIATTR_PARAM_CBANK
	.align		4
        /*000c*/ 	.byte	0x04, 0x0a
        /*000e*/ 	.short	(.L_11 - .L_10)
	.align		4
.L_10:
        /*0010*/ 	.word	index@(.nv.constant0.triton_mm)
        /*0014*/ 	.short	0x0160
        /*0016*/ 	.short	0x001c


	//----- nvinfo : EIATTR_CBANK_PARAM_SIZE
	.align		4
.L_11:
        /*0018*/ 	.byte	0x03, 0x19
        /*001a*/ 	.short	0x001c


	//----- nvinfo : EIATTR_KPARAM_INFO
	.align		4
        /*001c*/ 	.byte	0x04, 0x17
        /*001e*/ 	.short	(.L_13 - .L_12)
.L_12:
        /*0020*/ 	.word	0x00000000
        /*0024*/ 	.short	0x0003
        /*0026*/ 	.short	0x0018
        /*0028*/ 	.byte	0x00, 0xf0, 0x11, 0x00


	//----- nvinfo : EIATTR_KPARAM_INFO
	.align		4
.L_13:
        /*002c*/ 	.byte	0x04, 0x17
        /*002e*/ 	.short	(.L_15 - .L_14)
.L_14:
        /*0030*/ 	.word	0x00000000
        /*0034*/ 	.short	0x0002
        /*0036*/ 	.short	0x0010
        /*0038*/ 	.byte	0x00, 0xf0, 0x21, 0x00


	//----- nvinfo : EIATTR_KPARAM_INFO
	.align		4
.L_15:
        /*003c*/ 	.byte	0x04, 0x17
        /*003e*/ 	.short	(.L_17 - .L_16)
.L_16:
        /*0040*/ 	.word	0x00000000
        /*0044*/ 	.short	0x0001
        /*0046*/ 	.short	0x0008
        /*0048*/ 	.byte	0x00, 0xf0, 0x21, 0x00


	//----- nvinfo : EIATTR_KPARAM_INFO
	.align		4
.L_17:
        /*004c*/ 	.byte	0x04, 0x17
        /*004e*/ 	.short	(.L_19 - .L_18)
.L_18:
        /*0050*/ 	.word	0x00000000
        /*0054*/ 	.short	0x0000
        /*0056*/ 	.short	0x0000
        /*0058*/ 	.byte	0x00, 0xf0, 0x21, 0x00


	//----- nvinfo : EIATTR_MAXREG_COUNT
	.align		4
.L_19:
        /*005c*/ 	.byte	0x03, 0x1b
        /*005e*/ 	.short	0x00ff


	//----- nvinfo : EIATTR_EXIT_INSTR_OFFSETS
	.align		4
        /*0060*/ 	.byte	0x04, 0x1c
        /*0062*/ 	.short	(.L_21 - .L_20)


	//   ....[0]....
.L_20:
        /*0064*/ 	.word	0x00000030


	//   ....[1]....
        /*0068*/ 	.word	0x00003260


	//   ....[2]....
        /*006c*/ 	.word	0x000032b0


	//----- nvinfo : EIATTR_MAX_THREADS
	.align		4
.L_21:
        /*0070*/ 	.byte	0x04, 0x05
        /*0072*/ 	.short	(.L_23 - .L_22)
.L_22:
        /*0074*/ 	.word	0x00000080
        /*0078*/ 	.word	0x00000001
        /*007c*/ 	.word	0x00000001
.L_23:


//--------------------- .nv.rel.action            --------------------------
	.section	.nv.rel.action,"",@"SHT_CUDA_RELOCINFO"
	.align	8
	.sectionentsize	8
        /*0000*/ 	.byte	0x73, 0x00, 0x00, 0x00, 0x00, 0x00, 0x00, 0x00, 0x00, 0x00, 0x00, 0x11, 0x25, 0x00, 0x05, 0x36


//--------------------- .nv.constant0.triton_mm   --------------------------
	.section	.nv.constant0.triton_mm,"a",@progbits
	.align	4
.nv.constant0.triton_mm:
	.zero		380


//--------------------- .text.triton_mm           --------------------------
	.section	.text.triton_mm,"ax",@progbits
	.sectionflags	@"SHF_BARRIERS=1"
	.sectioninfo	@"SHI_REGISTERS=128"
	.align	128
        .global         triton_mm
        .type           triton_mm,@function
        .size           triton_mm,(.L_x_3 - triton_mm)
        .other          triton_mm,@"STO_CUDA_ENTRY STV_DEFAULT"
triton_mm:
.text.triton_mm:
[----:B------:R-:W-:-:S02]  /*0000*/  MOV R1, c[0x0][0x28] ;  /* 0x00000a0000017a02 */ /* 0x000fc40000000f00 */
[----:B------:R-:W-:-:S04]  /*0010*/  MOV R0, c[0x0][0x178] ;  /* 0x00005e0000007a02 */ /* 0x000fc80000000f00 */
[----:B------:R-:W-:-:S13]  /*0020*/  LOP3.LUT P0, RZ, R0, 0xffffff, RZ, 0xc0, !PT ;  /* 0x00ffffff00ff7812 */ /* 0x000fda000780c0ff */
[----:B------:R-:W-:Y:S05]  /*0030*/  @!P0 EXIT ;  /* 0x000000000000894d */ /* 0x000fea0003800000 */
[----:B------:R-:W1:Y:S01]  /*0040*/  S2R R11, SR_CTAID.X ;  /* 0x00000000000b7919 */ /* 0x000e620000002500 */
[----:B------:R-:W-:Y:S01]  /*0050*/  IADD3 R0, R0, 0x3f, RZ ;  /* 0x0000003f00007810 */ /* 0x000fe20007ffe0ff */
[----:B------:R-:W-:Y:S01]  /*0060*/  ULDC.64 UR4, c[0x0][0x118] ;  /* 0x0000460000047ab9 */ /* 0x000fe20000000a00 */
[----:B------:R-:W-:Y:S01]  /*0070*/  IABS R17, c[0x0][0x178] ;  /* 0x00005e0000117a13 */ /* 0x000fe20000000000 */
[----:B------:R-:W-:Y:S01]  /*0080*/  CS2R R20, SRZ ;  /* 0x0000000000147805 */ /* 0x000fe2000001ff00 */
[----:B------:R-:W-:Y:S01]  /*0090*/  SHF.R.S32.HI R3, RZ, 0x1f, R0 ;  /* 0x0000001fff037819 */ /* 0x000fe20000011400 */
[----:B------:R-:W-:Y:S01]  /*00a0*/  CS2R R22, SRZ ;  /* 0x0000000000167805 */ /* 0x000fe2000001ff00 */
[----:B------:R-:W-:Y:S01]  /*00b0*/  MOV R72, RZ ;  /* 0x000000ff00487202 */ /* 0x000fe20000000f00 */
[----:B------:R-:W-:Y:S01]  /*00c0*/  CS2R R40, SRZ ;  /* 0x0000000000287805 */ /* 0x000fe2000001ff00 */
[----:B------:R-:W-:Y:S01]  /*00d0*/  LEA.HI R3, R3, R0, RZ, 0x6 ;  /* 0x0000000003037211 */ /* 0x000fe200078f30ff */
[----:B------:R-:W-:Y:S01]  /*00e0*/  CS2R R42, SRZ ;  /* 0x00000000002a7805 */ /* 0x000fe2000001ff00 */
        /* <DEDUP_REMOVED lines=9> */
[----:B-1----:R-:W-:-:S02]  /*0180*/  SHF.R.S32.HI R2, RZ, 0x1f, R11 ;  /* 0x0000001fff027819 */ /* 0x002fc4000001140b */
[----:B------:R-:W-:Y:S02]  /*0190*/  ISETP.GE.AND P1, PT, R11, RZ, PT ;  /* 0x000000ff0b00720c */ /* 0x000fe40003f26270 */
[----:B------:R-:W-:-:S04]  /*01a0*/  LEA.HI R4, R2, R11, RZ, 0x5 ;  /* 0x0000000b02047211 */ /* 0x000fc800078f28ff */
[----:B------:R-:W-:Y:S02]  /*01b0*/  SHF.R.S32.HI R2, RZ, 0x5, R4 ;  /* 0x00000005ff027819 */ /* 0x000fe40000011404 */
[----:B------:R-:W-:Y:S02]  /*01c0*/  LOP3.LUT R4, R4, 0xffffffe0, RZ, 0xc0, !PT ;  /* 0xffffffe004047812 */ /* 0x000fe400078ec0ff */
[----:B------:R-:W-:-:S04]  /*01d0*/  SHF.L.U32 R0, R2, 0x3, RZ ;  /* 0x0000000302007819 */ /* 0x000fc800000006ff */
[----:B------:R-:W-:-:S04]  /*01e0*/  LEA.HI.SX32 R3, R3, -R0, 0x1a ;  /* 0x8000000003037211 */ /* 0x000fc800078fd2ff */
[----:B------:R-:W-:-:S04]  /*01f0*/  IMNMX R6, R3, 0x8, PT ;  /* 0x0000000803067817 */ /* 0x000fc80003800200 */
[-C--:B------:R-:W-:Y:S02]  /*0200*/  IABS R13, R6.reuse ;  /* 0x00000006000d7213 */ /* 0x080fe40000000000 */
[-C--:B------:R-:W-:Y:S02]  /*0210*/  IABS R9, R6.reuse ;  /* 0x0000000600097213 */ /* 0x080fe40000000000 */
[----:B------:R-:W1:Y:S02]  /*0220*/  I2F.RP R5, R13 ;  /* 0x0000000d00057306 */ /* 0x000e640000209400 */
[----:B------:R-:W-:Y:S02]  /*0230*/  IADD3 R15, RZ, -R9, RZ ;  /* 0x80000009ff0f7210 */ /* 0x000fe40007ffe0ff */
[----:B------:R-:W-:-:S04]  /*0240*/  LOP3.LUT R9, RZ, R6, RZ, 0x33, !PT ;  /* 0x00000006ff097212 */ /* 0x000fc800078e33ff */
[----:B-1----:R-:W1:Y:S02]  /*0250*/  MUFU.RCP R5, R5 ;  /* 0x0000000500057308 */ /* 0x002e640000001000 */
[----:B-1----:R-:W-:-:S06]  /*0260*/  IADD3 R2, R5, 0xffffffe, RZ ;  /* 0x0ffffffe05027810 */ /* 0x002fcc0007ffe0ff */
[----:B------:R1:W2:Y:S02]  /*0270*/  F2I.FTZ.U32.TRUNC.NTZ R3, R2 ;  /* 0x0000000200037305 */ /* 0x0002a4000021f000 */
[----:B-1----:R-:W-:Y:S02]  /*0280*/  MOV R2, RZ ;  /* 0x000000ff00027202 */ /* 0x002fe40000000f00 */
[----:B--2---:R-:W-:-:S05]  /*0290*/  IADD3 R8, RZ, -R3, RZ ;  /* 0x80000003ff087210 */ /* 0x004fca0007ffe0ff */
[----:B------:R-:W-:Y:S01]  /*02a0*/  IMAD R7, R8, R13, RZ ;  /* 0x0000000d08077224 */ /* 0x000fe200078e02ff */
[-C--:B------:R-:W-:Y:S02]  /*02b0*/  IABS R8, R11.reuse ;  /* 0x0000000b00087213 */ /* 0x080fe40000000000 */
[----:B------:R-:W-:Y:S01]  /*02c0*/  IADD3 R11, -R4, R11, RZ ;  /* 0x0000000b040b7210 */ /* 0x000fe20007ffe1ff */
[----:B------:R-:W-:Y:S01]  /*02d0*/  IMAD.HI.U32 R7, R3, R7, R2 ;  /* 0x0000000703077227 */ /* 0x000fe200078e0002 */
[----:B------:R-:W-:Y:S02]  /*02e0*/  MOV R3, R8 ;  /* 0x0000000800037202 */ /* 0x000fe40000000f00 */
[----:B------:R-:W1:Y:S01]  /*02f0*/  I2F.RP R8, R17 ;  /* 0x0000001100087306 */ /* 0x000e620000209400 */
[----:B------:R-:W-:Y:S02]  /*0300*/  IABS R10, R11 ;  /* 0x0000000b000a7213 */ /* 0x000fe40000000000 */
[----:B------:R-:W-:-:S04]  /*0310*/  IMAD.HI.U32 R2, R7, R3, RZ ;  /* 0x0000000307027227 */ /* 0x000fc800078e00ff */
[----:B------:R-:W-:Y:S02]  /*0320*/  IMAD R2, R2, R15, R3 ;  /* 0x0000000f02027224 */ /* 0x000fe400078e0203 */
[----:B------:R-:W2:Y:S03]  /*0330*/  S2R R3, SR_TID.X ;  /* 0x0000000000037919 */ /* 0x000ea60000002100 */
[----:B------:R-:W-:Y:S01]  /*0340*/  ISETP.GT.U32.AND P0, PT, R13, R2, PT ;  /* 0x000000020d00720c */ /* 0x000fe20003f04070 */
[----:B-1----:R-:W1:-:S12]  /*0350*/  MUFU.RCP R8, R8 ;  /* 0x0000000800087308 */ /* 0x002e580000001000 */
[----:B------:R-:W-:-:S04]  /*0360*/  @!P0 IADD3 R2, R2, -R13, RZ ;  /* 0x8000000d02028210 */ /* 0x000fc80007ffe0ff */
[----:B------:R-:W-:Y:S02]  /*0370*/  ISETP.GT.U32.AND P0, PT, R13, R2, PT ;  /* 0x000000020d00720c */ /* 0x000fe40003f04070 */
[----:B-1----:R-:W-:Y:S01]  /*0380*/  IADD3 R4, R8, 0xffffffe, RZ ;  /* 0x0ffffffe08047810 */ /* 0x002fe20007ffe0ff */
[----:B------:R-:W-:Y:S01]  /*0390*/  IMAD.HI.U32 R8, R7, R10, RZ ;  /* 0x0000000a07087227 */ /* 0x000fe200078e00ff */
[----:B--2---:R-:W-:Y:S02]  /*03a0*/  SHF.R.U32.HI R77, RZ, 0x2, R3 ;  /* 0x00000002ff4d7819 */ /* 0x004fe40000011603 */
[----:B------:R-:W1:Y:S01]  /*03b0*/  F2I.FTZ.U32.TRUNC.NTZ R5, R4 ;  /* 0x0000000400057305 */ /* 0x000e62000021f000 */
[----:B------:R-:W-:Y:S01]  /*03c0*/  IMAD R10, R8, R15, R10 ;  /* 0x0000000f080a7224 */ /* 0x000fe200078e020a */
[----:B------:R-:W-:Y:S02]  /*03d0*/  SGXT.U32 R77, R77, 0x5 ;  /* 0x000000054d4d781a */ /* 0x000fe40000000000 */
[----:B------:R-:W-:-:S03]  /*03e0*/  SHF.L.U32 R79, R3, 0x2, RZ ;  /* 0x00000002034f7819 */ /* 0x000fc600000006ff */
[----:B------:R-:W-:Y:S02]  /*03f0*/  @!P0 IADD3 R2, R2, -R13, RZ ;  /* 0x8000000d02028210 */ /* 0x000fe40007ffe0ff */
[----:B------:R-:W-:Y:S02]  /*0400*/  ISETP.NE.AND P0, PT, R6, RZ, PT ;  /* 0x000000ff0600720c */ /* 0x000fe40003f05270 */
[----:B------:R-:W-:Y:S02]  /*0410*/  @!P1 IADD3 R2, -R2, RZ, RZ ;  /* 0x000000ff02029210 */ /* 0x000fe40007ffe1ff */
[----:B------:R-:W-:Y:S02]  /*0420*/  ISETP.GT.U32.AND P2, PT, R13, R10, PT ;  /* 0x0000000a0d00720c */ /* 0x000fe40003f44070 */
[----:B------:R-:W-:Y:S02]  /*0430*/  SEL R7, R9, R2, !P0 ;  /* 0x0000000209077207 */ /* 0x000fe40004000000 */
[----:B-1----:R-:W-:-:S02]  /*0440*/  IADD3 R2, RZ, -R5, RZ ;  /* 0x80000005ff027210 */ /* 0x002fc40007ffe0ff */
[----:B------:R-:W-:Y:S02]  /*0450*/  IADD3 R7, R0, R7, RZ ;  /* 0x0000000700077210 */ /* 0x000fe40007ffe0ff */
[----:B------:R-:W-:Y:S02]  /*0460*/  MOV R0, R2 ;  /* 0x0000000200007202 */ /* 0x000fe40000000f00 */
[----:B------:R-:W-:Y:S02]  /*0470*/  SHF.L.U32 R12, R7, 0x6, RZ ;  /* 0x00000006070c7819 */ /* 0x000fe400000006ff */
[----:B------:R-:W-:Y:S01]  /*0480*/  MOV R4, RZ ;  /* 0x000000ff00047202 */ /* 0x000fe20000000f00 */
[----:B------:R-:W-:Y:S01]  /*0490*/  IMAD R7, R0, R17, RZ ;  /* 0x0000001100077224 */ /* 0x000fe200078e02ff */
[C---:B------:R-:W-:Y:S02]  /*04a0*/  LOP3.LUT R14, R12.reuse, R77, RZ, 0xfc, !PT ;  /* 0x0000004d0c0e7212 */ /* 0x040fe400078efcff */
[----:B------:R-:W-:Y:S01]  /*04b0*/  LOP3.LUT R15, R12, 0x20, R77, 0xfe, !PT ;  /* 0x000000200c0f7812 */ /* 0x000fe200078efe4d */
[----:B------:R-:W-:Y:S01]  /*04c0*/  IMAD.HI.U32 R4, R5, R7, R4 ;  /* 0x0000000705047227 */ /* 0x000fe200078e0004 */
[----:B------:R-:W-:-:S02]  /*04d0*/  IABS R2, R14 ;  /* 0x0000000e00027213 */ /* 0x000fc40000000000 */
[----:B------:R-:W-:Y:S02]  /*04e0*/  IABS R5, R15 ;  /* 0x0000000f00057213 */ /* 0x000fe40000000000 */
[-C--:B------:R-:W-:Y:S01]  /*04f0*/  @!P2 IADD3 R10, R10, -R13.reuse, RZ ;  /* 0x8000000d0a0aa210 */ /* 0x080fe20007ffe0ff */
[----:B------:R-:W-:Y:S01]  /*0500*/  IMAD.HI.U32 R0, R4, R2, RZ ;  /* 0x0000000204007227 */ /* 0x000fe200078e00ff */
[----:B------:R-:W-:Y:S02]  /*0510*/  LOP3.LUT R6, R11, R6, RZ, 0x3c, !PT ;  /* 0x000000060b067212 */ /* 0x000fe400078e3cff */
[----:B------:R-:W-:Y:S01]  /*0520*/  ISETP.GE.U32.AND P1, PT, R10, R13, PT ;  /* 0x0000000d0a00720c */ /* 0x000fe20003f26070 */
[----:B------:R-:W-:Y:S01]  /*0530*/  IMAD.HI.U32 R4, R4, R5, RZ ;  /* 0x0000000504047227 */ /* 0x000fe200078e00ff */
[----:B------:R-:W-:Y:S02]  /*0540*/  IADD3 R0, -R0, RZ, RZ ;  /* 0x000000ff00007210 */ /* 0x000fe40007ffe1ff */
[----:B------:R-:W-:-:S02]  /*0550*/  ISETP.GE.AND P3, PT, R6, RZ, PT ;  /* 0x000000ff0600720c */ /* 0x000fc40003f66270 */
[----:B------:R-:W-:Y:S01]  /*0560*/  IADD3 R4, -R4, RZ, RZ ;  /* 0x000000ff04047210 */ /* 0x000fe20007ffe1ff */
[----:B------:R-:W-:Y:S01]  /*0570*/  IMAD R2, R17, R0, R2 ;  /* 0x0000000011027224 */ /* 0x000fe200078e0202 */
[----:B------:R-:W-:Y:S02]  /*0580*/  @!P2 IADD3 R8, R8, 0x1, RZ ;  /* 0x000000010808a810 */ /* 0x000fe40007ffe0ff */
[----:B------:R-:W-:Y:S01]  /*0590*/  LOP3.LUT R76, R77, 0x20, RZ, 0xfc, !PT ;  /* 0x000000204d4c7812 */ /* 0x000fe200078efcff */
[C---:B------:R-:W-:Y:S01]  /*05a0*/  IMAD R4, R17.reuse, R4, R5 ;  /* 0x0000000411047224 */ /* 0x040fe200078e0205 */
[----:B------:R-:W-:Y:S02]  /*05b0*/  SHF.R.U32.HI R81, RZ, 0x4, R3 ;  /* 0x00000004ff517819 */ /* 0x000fe40000011603 */
[----:B------:R-:W-:Y:S02]  /*05c0*/  @P1 IADD3 R8, R8, 0x1, RZ ;  /* 0x0000000108081810 */ /* 0x000fe40007ffe0ff */
[----:B------:R-:W-:-:S02]  /*05d0*/  ISETP.GT.U32.AND P2, PT, R17, R4, PT ;  /* 0x000000041100720c */ /* 0x000fc40003f44070 */
[----:B------:R-:W-:Y:S02]  /*05e0*/  ISETP.GT.U32.AND P1, PT, R17, R2, PT ;  /* 0x000000021100720c */ /* 0x000fe40003f24070 */
[----:B------:R-:W-:Y:S02]  /*05f0*/  @!P3 IADD3 R8, -R8, RZ, RZ ;  /* 0x000000ff0808b210 */ /* 0x000fe40007ffe1ff */
[----:B------:R-:W-:Y:S02]  /*0600*/  ISETP.GE.AND P3, PT, R15, RZ, PT ;  /* 0x000000ff0f00720c */ /* 0x000fe40003f66270 */
[----:B------:R-:W-:Y:S02]  /*0610*/  SEL R0, R9, R8, !P0 ;  /* 0x0000000809007207 */ /* 0x000fe40004000000 */
[----:B------:R-:W-:Y:S02]  /*0620*/  SHF.L.U32 R75, R3, 0x4, RZ ;  /* 0x00000004034b7819 */ /* 0x000fe400000006ff */
[----:B------:R-:W-:-:S02]  /*0630*/  SHF.R.S32.HI R6, RZ, 0x19, R0 ;  /* 0x00000019ff067819 */ /* 0x000fc40000011400 */
[-C--:B------:R-:W-:Y:S02]  /*0640*/  @!P2 IADD3 R4, R4, -R17.reuse, RZ ;  /* 0x800000110404a210 */ /* 0x080fe40007ffe0ff */
[----:B------:R-:W-:Y:S02]  /*0650*/  @!P1 IADD3 R2, R2, -R17, RZ ;  /* 0x8000001102029210 */ /* 0x000fe40007ffe0ff */
[C---:B------:R-:W-:Y:S02]  /*0660*/  ISETP.GT.U32.AND P2, PT, R17.reuse, R4, PT ;  /* 0x000000041100720c */ /* 0x040fe40003f44070 */
[----:B------:R-:W-:Y:S02]  /*0670*/  SHF.L.U32 R0, R0, 0x6, RZ ;  /* 0x0000000600007819 */ /* 0x000fe400000006ff */
[----:B------:R-:W-:Y:S02]  /*0680*/  ISETP.GT.U32.AND P0, PT, R17, R2, PT ;  /* 0x000000021100720c */ /* 0x000fe40003f04070 */
[----:B------:R-:W-:-:S02]  /*0690*/  SGXT R6, R6, 0x1 ;  /* 0x000000010606781a */ /* 0x000fc40000000200 */
[----:B------:R-:W-:Y:S02]  /*06a0*/  LOP3.LUT R7, R0, R77, RZ, 0xfc, !PT ;  /* 0x0000004d00077212 */ /* 0x000fe400078efcff */
[----:B------:R-:W-:Y:S02]  /*06b0*/  ISETP.GE.AND P1, PT, R14, RZ, PT ;  /* 0x000000ff0e00720c */ /* 0x000fe40003f26270 */
[----:B------:R-:W-:Y:S02]  /*06c0*/  LEA.HI R5, R6, R7, RZ, 0x8 ;  /* 0x0000000706057211 */ /* 0x000fe400078f40ff */
[----:B------:R-:W-:Y:S02]  /*06d0*/  LOP3.LUT R9, R0, 0x20, R77, 0xfe, !PT ;  /* 0x0000002000097812 */ /* 0x000fe400078efe4d */
[----:B------:R-:W-:Y:S02]  /*06e0*/  @!P2 IADD3 R4, R4, -R17, RZ ;  /* 0x800000110404a210 */ /* 0x000fe40007ffe0ff */
[----:B------:R-:W-:-:S02]  /*06f0*/  LOP3.LUT R5, R5, 0x7fff00, RZ, 0xc0, !PT ;  /* 0x007fff0005057812 */ /* 0x000fc400078ec0ff */
[----:B------:R-:W-:Y:S02]  /*0700*/  @!P0 IADD3 R2, R2, -R17, RZ ;  /* 0x8000001102028210 */ /* 0x000fe40007ffe0ff */
[----:B------:R-:W-:Y:S02]  /*0710*/  LEA.HI R8, R6, R9, RZ, 0x8 ;  /* 0x0000000906087211 */ /* 0x000fe400078f40ff */
[----:B------:R-:W-:Y:S02]  /*0720*/  MOV R6, R4 ;  /* 0x0000000400067202 */ /* 0x000fe40000000f00 */
[----:B------:R-:W-:Y:S02]  /*0730*/  IADD3 R7, R7, -R5, RZ ;  /* 0x8000000507077210 */ /* 0x000fe40007ffe0ff */
[----:B------:R-:W-:Y:S02]  /*0740*/  ISETP.NE.AND P0, PT, RZ, c[0x0][0x178], PT ;  /* 0x00005e00ff007a0c */ /* 0x000fe40003f05270 */
[----:B------:R-:W-:-:S02]  /*0750*/  LOP3.LUT R5, RZ, c[0x0][0x178], RZ, 0x33, !PT ;  /* 0x00005e00ff057a12 */ /* 0x000fc400078e33ff */
[----:B------:R-:W-:Y:S02]  /*0760*/  @!P1 IADD3 R2, -R2, RZ, RZ ;  /* 0x000000ff02029210 */ /* 0x000fe40007ffe1ff */
[----:B------:R-:W-:Y:S02]  /*0770*/  @!P3 IADD3 R6, -R6, RZ, RZ ;  /* 0x000000ff0606b210 */ /* 0x000fe40007ffe1ff */
[----:B------:R-:W-:Y:S02]  /*0780*/  LOP3.LUT R8, R8, 0x7fff00, RZ, 0xc0, !PT ;  /* 0x007fff0008087812 */ /* 0x000fe400078ec0ff */
[----:B------:R-:W-:Y:S02]  /*0790*/  LOP3.LUT R4, R79, 0xc, RZ, 0xc0, !PT ;  /* 0x0000000c4f047812 */ /* 0x000fe400078ec0ff */
[C---:B------:R-:W-:Y:S02]  /*07a0*/  SEL R15, R5.reuse, R2, !P0 ;  /* 0x00000002050f7207 */ /* 0x040fe40004000000 */
[----:B------:R-:W-:-:S02]  /*07b0*/  SEL R5, R5, R6, !P0 ;  /* 0x0000000605057207 */ /* 0x000fc40004000000 */
[----:B------:R-:W-:Y:S02]  /*07c0*/  IADD3 R9, R9, -R8, RZ ;  /* 0x8000000809097210 */ /* 0x000fe40007ffe0ff */
[----:B------:R-:W-:Y:S02]  /*07d0*/  MOV R2, 0x4 ;  /* 0x0000000400027802 */ /* 0x000fe40000000f00 */
[-C--:B------:R-:W-:Y:S02]  /*07e0*/  LEA R15, R15, R4.reuse, 0x9 ;  /* 0x000000040f0f7211 */ /* 0x080fe400078e48ff */
[----:B------:R-:W-:Y:S02]  /*07f0*/  SHF.L.U32 R8, R4, 0x2, RZ ;  /* 0x0000000204087819 */ /* 0x000fe400000006ff */
[----:B------:R-:W-:Y:S01]  /*0800*/  LEA R5, R5, R4, 0x9 ;  /* 0x0000000405057211 */ /* 0x000fe200078e48ff */
[----:B------:R-:W-:Y:S01]  /*0810*/  IMAD.WIDE R14, R15, R2, c[0x0][0x160] ;  /* 0x000058000f0e7625 */ /* 0x000fe200078e0202 */
[----:B------:R-:W-:-:S02]  /*0820*/  LEA R7, R7, R4, 0x9 ;  /* 0x0000000407077211 */ /* 0x000fc400078e48ff */
[----:B------:R-:W-:Y:S01]  /*0830*/  LEA R9, R9, R4, 0x9 ;  /* 0x0000000409097211 */ /* 0x000fe200078e48ff */
[----:B------:R-:W-:Y:S01]  /*0840*/  IMAD.WIDE R16, R5, R2, c[0x0][0x160] ;  /* 0x0000580005107625 */ /* 0x000fe200078e0202 */
[-C--:B------:R-:W-:Y:S02]  /*0850*/  LEA R77, R77, R8.reuse, 0x6 ;  /* 0x000000084d4d7211 */ /* 0x080fe400078e30ff */
[----:B------:R-:W-:Y:S01]  /*0860*/  LEA R76, R76, R8, 0x6 ;  /* 0x000000084c4c7211 */ /* 0x000fe200078e30ff */
[-C--:B------:R-:W-:Y:S01]  /*0870*/  IMAD.WIDE R18, R7, R2.reuse, c[0x0][0x168] ;  /* 0x00005a0007127625 */ /* 0x080fe200078e0202 */
[----:B------:R-:W-:Y:S01]  /*0880*/  IADD3 R8, P0, R16, 0x40, RZ ;  /* 0x0000004010087810 */ /* 0x000fe20007f1e0ff */
[----:B------:R1:W-:Y:S01]  /*0890*/  LDGSTS.E.BYPASS.128 [R77], [R14.64] ;  /* 0x000000000e4d7fae */ /* 0x0003e2000b901c44 */
[----:B------:R-:W-:Y:S01]  /*08a0*/  IADD3 R10, P2, R14, 0x40, RZ ;  /* 0x000000400e0a7810 */ /* 0x000fe20007f5e0ff */
[----:B------:R-:W-:Y:S01]  /*08b0*/  IMAD.WIDE R24, R9, R2, c[0x0][0x168] ;  /* 0x00005a0009187625 */ /* 0x000fe200078e0202 */
[----:B------:R-:W-:Y:S01]  /*08c0*/  IADD3.X R9, RZ, R17, RZ, P0, !PT ;  /* 0x00000011ff097210 */ /* 0x000fe200007fe4ff */
[----:B------:R2:W-:Y:S01]  /*08d0*/  LDGSTS.E.BYPASS.128 [R76], [R16.64] ;  /* 0x00000000104c7fae */ /* 0x0005e2000b901c44 */
[----:B------:R-:W-:-:S02]  /*08e0*/  IADD3 R6, P1, R18, 0x40, RZ ;  /* 0x0000004012067810 */ /* 0x000fc40007f3e0ff */
[----:B------:R-:W-:Y:S01]  /*08f0*/  IADD3 R4, P0, R24, 0x40, RZ ;  /* 0x0000004018047810 */ /* 0x000fe20007f1e0ff */
[----:B------:R-:W0:Y:S01]  /*0900*/  LDGDEPBAR ;  /* 0x00000000000079af */ /* 0x000e220000000000 */
[----:B------:R-:W-:Y:S02]  /*0910*/  LOP3.LUT R74, R79, 0x3c, RZ, 0xc0, !PT ;  /* 0x0000003c4f4a7812 */ /* 0x000fe400078ec0ff */
[----:B------:R-:W-:Y:S01]  /*0920*/  SGXT.U32 R81, R81, 0x3 ;  /* 0x000000035151781a */ /* 0x000fe20000000000 */
[----:B------:R3:W-:Y:S01]  /*0930*/  LDGSTS.E.BYPASS.128 [R77+0x1000], [R18.64] ;  /* 0x01000000124d7fae */ /* 0x0007e2000b901c44 */
[----:B------:R-:W-:Y:S02]  /*0940*/  IADD3.X R7, RZ, R19, RZ, P1, !PT ;  /* 0x00000013ff077210 */ /* 0x000fe40000ffe4ff */
[----:B------:R-:W-:Y:S01]  /*0950*/  IADD3.X R5, RZ, R25, RZ, P0, !PT ;  /* 0x00000019ff057210 */ /* 0x000fe200007fe4ff */
[----:B------:R4:W-:Y:S01]  /*0960*/  LDGSTS.E.BYPASS.128 [R76+0x1000], [R24.64] ;  /* 0x01000000184c7fae */ /* 0x0009e2000b901c44 */
[----:B------:R-:W-:Y:S01]  /*0970*/  IADD3.X R11, RZ, R15, RZ, P2, !PT ;  /* 0x0000000fff0b7210 */ /* 0x000fe200017fe4ff */
[----:B--2---:R-:W-:Y:S01]  /*0980*/  CS2R R16, SRZ ;  /* 0x0000000000107805 */ /* 0x004fe2000001ff00 */
[----:B------:R-:W-:Y:S01]  /*0990*/  LOP3.LUT R75, R75, 0x1f00, RZ, 0xc0, !PT ;  /* 0x00001f004b4b7812 */ /* 0x000fe200078ec0ff */
[----:B------:R-:W0:Y:S01]  /*09a0*/  LDGDEPBAR ;  /* 0x00000000000079af */ /* 0x000e220000000000 */
[----:B------:R-:W-:-:S02]  /*09b0*/  LEA R73, R74, 0x1000, 0x6 ;  /* 0x000010004a497811 */ /* 0x000fc400078e30ff */
[----:B------:R-:W-:Y:S01]  /*09c0*/  LOP3.LUT R3, R12, R81, RZ, 0xfc, !PT ;  /* 0x000000510c037212 */ /* 0x000fe200078efcff */
[----:B---3--:R-:W-:Y:S01]  /*09d0*/  CS2R R18, SRZ ;  /* 0x0000000000127805 */ /* 0x008fe2000001ff00 */
[----:B----4-:R-:W-:Y:S01]  /*09e0*/  CS2R R24, SRZ ;  /* 0x0000000000187805 */ /* 0x010fe2000001ff00 */
[----:B------:R-:W-:-:S04]  /*09f0*/  DEPBAR.LE SB0, 0x0 ;  /* 0x000080000000791a */ /* 0x000fc80000000000 */
[----:B-1----:R-:W-:Y:S06]  /*0a00*/  BAR.SYNC 0x0 ;  /* 0x0000000000007b1d */ /* 0x002fec0000000000 */
.L_x_1:
[----:B------:R-:W-:Y:S01]  /*0a10*/  LDS.128 R12, [R75] ;  /* 0x000000004b0c7984 */ /* 0x000fe20000000c00 */
[C---:B------:R-:W-:Y:S02]  /*0a20*/  ISETP.GE.U32.AND P0, PT, R72.reuse, 0x1f0, PT ;  /* 0x000001f04800780c */ /* 0x040fe40003f06070 */
[----:B------:R-:W-:Y:S01]  /*0a30*/  IADD3 R72, R72, 0x10, RZ ;  /* 0x0000001048487810 */ /* 0x000fe20007ffe0ff */
[----:B------:R-:W1:Y:S04]  /*0a40*/  LDS.128 R56, [R73] ;  /* 0x0000000049387984 */ /* 0x000e680000000c00 */
[----:B------:R-:W2:Y:S04]  /*0a50*/  LDS.128 R52, [R73+0x80] ;  /* 0x0000800049347984 */ /* 0x000ea80000000c00 */
[----:B------:R-:W3:Y:S04]  /*0a60*/  LDS.128 R60, [R73+0x40] ;  /* 0x00004000493c7984 */ /* 0x000ee80000000c00 */
[----:B------:R-:W4:Y:S04]  /*0a70*/  LDS.128 R48, [R73+0xc0] ;  /* 0x0000c00049307984 */ /* 0x000f280000000c00 */
[----:B------:R-:W4:Y:S04]  /*0a80*/  LDS.128 R64, [R75+0x40] ;  /* 0x000040004b407984 */ /* 0x000f280000000c00 */
[----:B------:R-:W4:Y:S01]  /*0a90*/  LDS.128 R44, [R75+0x80] ;  /* 0x000080004b2c7984 */ /* 0x000f220000000c00 */
[C---:B-1----:R-:W-:Y:S01]  /*0aa0*/  FFMA R68, R12.reuse, R56, R68 ;  /* 0x000000380c447223 */ /* 0x042fe20000000044 */
[----:B--2---:R-:W-:-:S03]  /*0ab0*/  FFMA R70, R12, R52, R70 ;  /* 0x000000340c467223 */ /* 0x004fc60000000046 */
[C---:B------:R-:W-:Y:S01]  /*0ac0*/  FFMA R85, R13.reuse, R57, R68 ;  /* 0x000000390d557223 */ /* 0x040fe20000000044 */
[C---:B---3--:R-:W-:Y:S01]  /*0ad0*/  FFMA R78, R12.reuse, R60, R69 ;  /* 0x0000003c0c4e7223 */ /* 0x048fe20000000045 */
[C---:B------:R-:W-:Y:S01]  /*0ae0*/  FFMA R87, R13.reuse, R53, R70 ;  /* 0x000000350d577223 */ /* 0x040fe20000000046 */
[----:B----4-:R-:W-:Y:S02]  /*0af0*/  FFMA R12, R12, R48, R71 ;  /* 0x000000300c0c7223 */ /* 0x010fe40000000047 */
[C---:B------:R-:W-:Y:S01]  /*0b00*/  FFMA R83, R13.reuse, R61, R78 ;  /* 0x0000003d0d537223 */ /* 0x040fe2000000004e */
[----:B------:R-:W1:Y:S01]  /*0b10*/  LDS.128 R68, [R75+0xc0] ;  /* 0x0000c0004b447984 */ /* 0x000e620000000c00 */
[C---:B------:R-:W-:Y:S01]  /*0b20*/  FFMA R78, R14.reuse, R58, R85 ;  /* 0x0000003a0e4e7223 */ /* 0x040fe20000000055 */
[----:B------:R-:W-:Y:S01]  /*0b30*/  FFMA R13, R13, R49, R12 ;  /* 0x000000310d0d7223 */ /* 0x000fe2000000000c */
[C---:B------:R-:W-:Y:S01]  /*0b40*/  FFMA R80, R14.reuse, R62, R83 ;  /* 0x0000003e0e507223 */ /* 0x040fe20000000053 */
[----:B------:R-:W-:Y:S01]  /*0b50*/  FFMA R12, R14, R54, R87 ;  /* 0x000000360e0c7223 */ /* 0x000fe20000000057 */
[----:B------:R-:W-:Y:S01]  /*0b60*/  FFMA R36, R64, R56, R36 ;  /* 0x0000003840247223 */ /* 0x000fe20000000024 */
[----:B------:R-:W-:Y:S01]  /*0b70*/  FFMA R14, R14, R50, R13 ;  /* 0x000000320e0e7223 */ /* 0x000fe2000000000d */
[C---:B------:R-:W-:Y:S01]  /*0b80*/  FFMA R38, R64.reuse, R52, R38 ;  /* 0x0000003440267223 */ /* 0x040fe20000000026 */
[C---:B------:R-:W-:Y:S01]  /*0b90*/  FFMA R83, R15.reuse, R55, R12 ;  /* 0x000000370f537223 */ /* 0x040fe2000000000c */
[C---:B------:R-:W-:Y:S01]  /*0ba0*/  FFMA R12, R64.reuse, R48, R39 ;  /* 0x00000030400c7223 */ /* 0x040fe20000000027 */
[C---:B------:R-:W-:Y:S01]  /*0bb0*/  FFMA R89, R15.reuse, R51, R14 ;  /* 0x000000330f597223 */ /* 0x040fe2000000000e */
[----:B------:R-:W-:Y:S01]  /*0bc0*/  FFMA R14, R64, R60, R37 ;  /* 0x0000003c400e7223 */ /* 0x000fe20000000025 */
[C---:B------:R-:W-:Y:S01]  /*0bd0*/  FFMA R85, R15.reuse, R59, R78 ;  /* 0x0000003b0f557223 */ /* 0x040fe2000000004e */
[----:B------:R-:W-:Y:S01]  /*0be0*/  FFMA R87, R15, R63, R80 ;  /* 0x0000003f0f577223 */ /* 0x000fe20000000050 */
[C---:B------:R-:W-:Y:S01]  /*0bf0*/  FFMA R37, R65.reuse, R49, R12 ;  /* 0x0000003141257223 */ /* 0x040fe2000000000c */
[C---:B------:R-:W-:Y:S01]  /*0c00*/  FFMA R13, R65.reuse, R61, R14 ;  /* 0x0000003d410d7223 */ /* 0x040fe2000000000e */
[C---:B------:R-:W-:Y:S01]  /*0c10*/  FFMA R15, R65.reuse, R57, R36 ;  /* 0x00000039410f7223 */ /* 0x040fe20000000024 */
[----:B------:R-:W-:Y:S01]  /*0c20*/  FFMA R65, R65, R53, R38 ;  /* 0x0000003541417223 */ /* 0x000fe20000000026 */
[C---:B------:R-:W-:Y:S01]  /*0c30*/  FFMA R80, R66.reuse, R50, R37 ;  /* 0x0000003242507223 */ /* 0x040fe20000000025 */
[C---:B------:R-:W-:Y:S01]  /*0c40*/  FFMA R38, R66.reuse, R62, R13 ;  /* 0x0000003e42267223 */ /* 0x040fe2000000000d */
[C---:B------:R-:W-:Y:S01]  /*0c50*/  FFMA R64, R66.reuse, R58, R15 ;  /* 0x0000003a42407223 */ /* 0x040fe2000000000f */
[----:B------:R-:W-:Y:S01]  /*0c60*/  FFMA R36, R66, R54, R65 ;  /* 0x0000003642247223 */ /* 0x000fe20000000041 */
[----:B------:R-:W2:Y:S01]  /*0c70*/  LDS.128 R12, [R75+0x800] ;  /* 0x000800004b0c7984 */ /* 0x000ea20000000c00 */
[C---:B------:R-:W-:Y:S01]  /*0c80*/  FFMA R66, R67.reuse, R63, R38 ;  /* 0x0000003f43427223 */ /* 0x040fe20000000026 */
[C---:B------:R-:W-:Y:S01]  /*0c90*/  FFMA R38, R44.reuse, R60, R33 ;  /* 0x0000003c2c267223 */ /* 0x040fe20000000021 */
[----:B------:R-:W-:Y:S01]  /*0ca0*/  FFMA R93, R67, R55, R36 ;  /* 0x00000037435d7223 */ /* 0x000fe20000000024 */
[C---:B------:R-:W-:Y:S01]  /*0cb0*/  FFMA R32, R44.reuse, R56, R32 ;  /* 0x000000382c207223 */ /* 0x040fe20000000020 */
        /* <DEDUP_REMOVED lines=10> */
[----:B------:R-:W3:Y:S01]  /*0d60*/  LDS.128 R32, [R75+0x840] ;  /* 0x000840004b207984 */ /* 0x000ee20000000c00 */
[C---:B------:R-:W-:Y:S01]  /*0d70*/  FFMA R64, R67.reuse, R59, R64 ;  /* 0x0000003b43407223 */ /* 0x040fe20000000040 */
[----:B------:R-:W-:Y:S01]  /*0d80*/  FFMA R80, R67, R51, R80 ;  /* 0x0000003343507223 */ /* 0x000fe20000000050 */
[C---:B-1----:R-:W-:Y:S01]  /*0d90*/  FFMA R30, R68.reuse, R52, R30 ;  /* 0x00000034441e7223 */ /* 0x042fe2000000001e */
        /* <DEDUP_REMOVED lines=8> */
[----:B------:R-:W-:Y:S01]  /*0e20*/  FFMA R65, R47, R55, R46 ;  /* 0x000000372f417223 */ /* 0x000fe2000000002e */
[----:B------:R-:W-:Y:S01]  /*0e30*/  FFMA R69, R69, R61, R68 ;  /* 0x0000003d45457223 */ /* 0x000fe20000000044 */
[----:B------:R-:W1:Y:S01]  /*0e40*/  LDS.128 R36, [R75+0x880] ;  /* 0x000880004b247984 */ /* 0x000e620000000c00 */
[C---:B------:R-:W-:Y:S01]  /*0e50*/  FFMA R46, R70.reuse, R54, R31 ;  /* 0x00000036462e7223 */ /* 0x040fe2000000001f */
[C---:B------:R-:W-:Y:S01]  /*0e60*/  FFMA R68, R70.reuse, R58, R29 ;  /* 0x0000003a46447223 */ /* 0x040fe2000000001d */
[C---:B------:R-:W-:Y:S01]  /*0e70*/  FFMA R44, R70.reuse, R50, R45 ;  /* 0x00000032462c7223 */ /* 0x040fe2000000002d */
[----:B------:R-:W4:Y:S01]  /*0e80*/  LDS.128 R28, [R75+0x8c0] ;  /* 0x0008c0004b1c7984 */ /* 0x000f220000000c00 */
[----:B------:R-:W-:Y:S01]  /*0e90*/  FFMA R70, R70, R62, R69 ;  /* 0x0000003e46467223 */ /* 0x000fe20000000045 */
[C---:B------:R-:W-:Y:S01]  /*0ea0*/  FFMA R95, R71.reuse, R59, R68 ;  /* 0x0000003b475f7223 */ /* 0x040fe20000000044 */
[----:B------:R-:W-:Y:S01]  /*0eb0*/  FFMA R69, R71, R55, R46 ;  /* 0x0000003747457223 */ /* 0x000fe2000000002e */
[----:B------:R-:W-:Y:S01]  /*0ec0*/  FFMA R78, R47, R51, R78 ;  /* 0x000000332f4e7223 */ /* 0x000fe2000000004e */
[C---:B------:R-:W-:Y:S01]  /*0ed0*/  FFMA R97, R71.reuse, R63, R70 ;  /* 0x0000003f47617223 */ /* 0x040fe20000000046 */
[----:B------:R-:W-:Y:S01]  /*0ee0*/  FFMA R71, R71, R51, R44 ;  /* 0x0000003347477223 */ /* 0x000fe2000000002c */
[C---:B--2---:R-:W-:Y:S01]  /*0ef0*/  FFMA R26, R12.reuse, R52, R26 ;  /* 0x000000340c1a7223 */ /* 0x044fe2000000001a */
        /* <DEDUP_REMOVED lines=13> */
[----:B------:R-:W-:Y:S01]  /*0fd0*/  FFMA R101, R15, R59, R24 ;  /* 0x0000003b0f657223 */ /* 0x000fe20000000018 */
[C---:B---3--:R-:W-:Y:S01]  /*0fe0*/  FFMA R12, R32.reuse, R60, R41 ;  /* 0x0000003c200c7223 */ /* 0x048fe20000000029 */
[C---:B------:R-:W-:Y:S01]  /*0ff0*/  FFMA R42, R32.reuse, R52, R42 ;  /* 0x00000034202a7223 */ /* 0x040fe2000000002a */
[C---:B------:R-:W-:Y:S01]  /*1000*/  FFMA R40, R32.reuse, R56, R40 ;  /* 0x0000003820287223 */ /* 0x040fe20000000028 */
[----:B------:R-:W-:Y:S01]  /*1010*/  FFMA R32, R32, R48, R43 ;  /* 0x0000003020207223 */ /* 0x000fe2000000002b */
[C---:B------:R-:W-:Y:S01]  /*1020*/  FFMA R111, R33.reuse, R61, R12 ;  /* 0x0000003d216f7223 */ /* 0x040fe2000000000c */
[C---:B------:R-:W-:Y:S01]  /*1030*/  FFMA R107, R33.reuse, R53, R42 ;  /* 0x00000035216b7223 */ /* 0x040fe2000000002a */
[C---:B------:R-:W-:Y:S01]  /*1040*/  FFMA R109, R33.reuse, R57, R40 ;  /* 0x00000039216d7223 */ /* 0x040fe20000000028 */
[----:B------:R-:W-:Y:S01]  /*1050*/  FFMA R33, R33, R49, R32 ;  /* 0x0000003121217223 */ /* 0x000fe20000000020 */
[----:B------:R-:W-:Y:S01]  /*1060*/  FFMA R105, R15, R51, R14 ;  /* 0x000000330f697223 */ /* 0x000fe2000000000e */
[----:B------:R-:W-:Y:S01]  /*1070*/  FFMA R32, R34, R54, R107 ;  /* 0x0000003622207223 */ /* 0x000fe2000000006b */
[----:B------:R-:W-:Y:S01]  /*1080*/  LDS.128 R40, [R75+0x10] ;  /* 0x000010004b287984 */ /* 0x000fe20000000c00 */
[C---:B-1----:R-:W-:Y:S01]  /*1090*/  FFMA R12, R36.reuse, R60, R17 ;  /* 0x0000003c240c7223 */ /* 0x042fe20000000011 */
[C---:B------:R-:W-:Y:S01]  /*10a0*/  FFMA R16, R36.reuse, R56, R16 ;  /* 0x0000003824107223 */ /* 0x040fe20000000010 */
[C---:B------:R-:W-:Y:S01]  /*10b0*/  FFMA R18, R36.reuse, R52, R18 ;  /* 0x0000003424127223 */ /* 0x040fe20000000012 */
[----:B------:R-:W-:Y:S01]  /*10c0*/  FFMA R36, R36, R48, R19 ;  /* 0x0000003024247223 */ /* 0x000fe20000000013 */
[C---:B----4-:R-:W-:Y:S01]  /*10d0*/  FFMA R60, R28.reuse, R60, R21 ;  /* 0x0000003c1c3c7223 */ /* 0x050fe20000000015 */
        /* <DEDUP_REMOVED lines=9> */
[-C--:B------:R-:W-:Y:S01]  /*1170*/  FFMA R37, R37, R49.reuse, R36 ;  /* 0x0000003125257223 */ /* 0x080fe20000000024 */
[----:B------:R-:W-:Y:S01]  /*1180*/  FFMA R29, R29, R49, R48 ;  /* 0x000000311d1d7223 */ /* 0x000fe20000000030 */
[-C--:B------:R-:W-:Y:S01]  /*1190*/  FFMA R49, R35, R55.reuse, R32 ;  /* 0x0000003723317223 */ /* 0x080fe20000000020 */
[-C--:B------:R-:W-:Y:S01]  /*11a0*/  FFMA R32, R38, R54.reuse, R119 ;  /* 0x0000003626207223 */ /* 0x080fe20000000077 */
[----:B------:R-:W-:Y:S01]  /*11b0*/  FFMA R54, R30, R54, R53 ;  /* 0x000000361e367223 */ /* 0x000fe20000000035 */
[----:B------:R-:W1:Y:S01]  /*11c0*/  LDS.128 R12, [R73+0x90] ;  /* 0x00009000490c7984 */ /* 0x000e620000000c00 */
[C---:B------:R-:W-:Y:S01]  /*11d0*/  FFMA R48, R34.reuse, R62, R111 ;  /* 0x0000003e22307223 */ /* 0x040fe2000000006f */
[-C--:B------:R-:W-:Y:S01]  /*11e0*/  FFMA R57, R39, R55.reuse, R32 ;  /* 0x0000003727397223 */ /* 0x080fe20000000020 */
[----:B------:R-:W-:Y:S01]  /*11f0*/  FFMA R119, R31, R55, R54 ;  /* 0x000000371f777223 */ /* 0x000fe20000000036 */
[C---:B------:R-:W-:Y:S01]  /*1200*/  FFMA R36, R34.reuse, R58, R109 ;  /* 0x0000003a22247223 */ /* 0x040fe2000000006d */
[----:B------:R-:W2:Y:S01]  /*1210*/  LDS.128 R52, [R75+0x850] ;  /* 0x000850004b347984 */ /* 0x000ea20000000c00 */
[----:B------:R-:W-:Y:S01]  /*1220*/  FFMA R34, R34, R50, R33 ;  /* 0x0000003222227223 */ /* 0x000fe20000000021 */
[----:B------:R-:W-:Y:S01]  /*1230*/  FFMA R28, R30, R58, R28 ;  /* 0x0000003a1e1c7223 */ /* 0x000fe2000000001c */
[C---:B------:R-:W-:Y:S01]  /*1240*/  FFMA R113, R35.reuse, R59, R36 ;  /* 0x0000003b23717223 */ /* 0x040fe20000000024 */
[C---:B------:R-:W-:Y:S01]  /*1250*/  FFMA R36, R38.reuse, R62, R123 ;  /* 0x0000003e26247223 */ /* 0x040fe2000000007b */
[C---:B------:R-:W-:Y:S01]  /*1260*/  FFMA R117, R35.reuse, R51, R34 ;  /* 0x0000003323757223 */ /* 0x040fe20000000022 */
[----:B------:R-:W-:Y:S01]  /*1270*/  FFMA R34, R38, R58, R121 ;  /* 0x0000003a26227223 */ /* 0x000fe20000000079 */
[----:B------:R-:W-:Y:S01]  /*1280*/  FFMA R62, R30, R62, R125 ;  /* 0x0000003e1e3e7223 */ /* 0x000fe2000000007d */
[-C--:B------:R-:W-:Y:S01]  /*1290*/  FFMA R38, R38, R50.reuse, R37 ;  /* 0x0000003226267223 */ /* 0x080fe20000000025 */
[----:B------:R-:W-:Y:S01]  /*12a0*/  FFMA R30, R30, R50, R29 ;  /* 0x000000321e1e7223 */ /* 0x000fe2000000001d */
[----:B------:R-:W-:Y:S01]  /*12b0*/  FFMA R115, R35, R63, R48 ;  /* 0x0000003f23737223 */ /* 0x000fe20000000030 */
[----:B------:R-:W3:Y:S01]  /*12c0*/  LDS.128 R24, [R73+0x10] ;  /* 0x0000100049187984 */ /* 0x000ee20000000c00 */
[-C--:B------:R-:W-:Y:S01]  /*12d0*/  FFMA R111, R39, R51.reuse, R38 ;  /* 0x00000033276f7223 */ /* 0x080fe20000000026 */
[----:B------:R-:W-:Y:S01]  /*12e0*/  FFMA R121, R31, R51, R30 ;  /* 0x000000331f797223 */ /* 0x000fe2000000001e */
[-C--:B------:R-:W-:Y:S01]  /*12f0*/  FFMA R109, R39, R63.reuse, R36 ;  /* 0x0000003f276d7223 */ /* 0x080fe20000000024 */
[----:B------:R-:W4:Y:S01]  /*1300*/  LDS.128 R20, [R73+0xd0] ;  /* 0x0000d00049147984 */ /* 0x000f220000000c00 */
[----:B------:R-:W-:Y:S01]  /*1310*/  FFMA R107, R31, R63, R62 ;  /* 0x0000003f1f6b7223 */ /* 0x000fe2000000003e */
[-C--:B------:R-:W-:Y:S01]  /*1320*/  FFMA R61, R39, R59.reuse, R34 ;  /* 0x0000003b273d7223 */ /* 0x080fe20000000022 */
[----:B------:R-:W-:Y:S01]  /*1330*/  FFMA R63, R31, R59, R28 ;  /* 0x0000003b1f3f7223 */ /* 0x000fe2000000001c */
[----:B------:R-:W4:Y:S04]  /*1340*/  LDS.128 R16, [R73+0x50] ;  /* 0x0000500049107984 */ /* 0x000f280000000c00 */
[----:B------:R-:W4:Y:S04]  /*1350*/  LDS.128 R44, [R75+0x50] ;  /* 0x000050004b2c7984 */ /* 0x000f280000000c00 */
[----:B------:R-:W4:Y:S04]  /*1360*/  LDS.128 R28, [R75+0x90] ;  /* 0x000090004b1c7984 */ /* 0x000f280000000c00 */
[----:B------:R-:W4:Y:S04]  /*1370*/  LDS.128 R32, [R75+0xd0] ;  /* 0x0000d0004b207984 */ /* 0x000f280000000c00 */
[----:B------:R-:W4:Y:S01]  /*1380*/  LDS.128 R36, [R75+0x810] ;  /* 0x000810004b247984 */ /* 0x000f220000000c00 */
[-C--:B-1----:R-:W-:Y:S01]  /*1390*/  FFMA R62, R40, R12.reuse, R83 ;  /* 0x0000000c283e7223 */ /* 0x082fe20000000053 */
[----:B--2---:R-:W-:-:S02]  /*13a0*/  FFMA R90, R52, R12, R49 ;  /* 0x0000000c345a7223 */ /* 0x004fc40000000031 */
[----:B------:R-:W1:Y:S01]  /*13b0*/  LDS.128 R48, [R75+0x890] ;  /* 0x000890004b307984 */ /* 0x000e620000000c00 */
[-C--:B---3--:R-:W-:Y:S01]  /*13c0*/  FFMA R60, R40, R24.reuse, R85 ;  /* 0x00000018283c7223 */ /* 0x088fe20000000055 */
[----:B------:R-:W-:Y:S01]  /*13d0*/  FFMA R96, R52, R24, R113 ;  /* 0x0000001834607223 */ /* 0x000fe20000000071 */
[C---:B----4-:R-:W-:Y:S01]  /*13e0*/  FFMA R68, R40.reuse, R20, R89 ;  /* 0x0000001428447223 */ /* 0x050fe20000000059 */
        /* <DEDUP_REMOVED lines=19> */
[----:B------:R-:W-:Y:S01]  /*1520*/  FFMA R52, R52, R16, R115 ;  /* 0x0000001034347223 */ /* 0x000fe20000000073 */
[C---:B-1----:R-:W-:Y:S01]  /*1530*/  FFMA R104, R48.reuse, R12, R57 ;  /* 0x0000000c30687223 */ /* 0x042fe20000000039 */
[C---:B------:R-:W-:Y:S01]  /*1540*/  FFMA R106, R48.reuse, R24, R61 ;  /* 0x00000018306a7223 */ /* 0x040fe2000000003d */
[----:B------:R-:W1:Y:S01]  /*1550*/  LDS.128 R56, [R75+0x8d0] ;  /* 0x0008d0004b387984 */ /* 0x000e620000000c00 */
[----:B------:R-:W-:Y:S01]  /*1560*/  FFMA R61, R41, R25, R60 ;  /* 0x00000019293d7223 */ /* 0x000fe2000000003c */
[C---:B------:R-:W-:Y:S01]  /*1570*/  FFMA R102, R48.reuse, R20, R111 ;  /* 0x0000001430667223 */ /* 0x040fe2000000006f */
[----:B------:R-:W-:Y:S01]  /*1580*/  FFMA R93, R53, R21, R36 ;  /* 0x00000015355d7223 */ /* 0x000fe20000000024 */
[----:B------:R-:W-:Y:S01]  /*1590*/  FFMA R48, R48, R16, R109 ;  /* 0x0000001030307223 */ /* 0x000fe2000000006d */
[----:B------:R-:W-:Y:S01]  /*15a0*/  FFMA R60, R42, R26, R61 ;  /* 0x0000001a2a3c7223 */ /* 0x000fe2000000003d */
        /* <DEDUP_REMOVED lines=10> */
[C---:B-1----:R-:W-:Y:S01]  /*1650*/  FFMA R110, R56.reuse, R24, R63 ;  /* 0x00000018386e7223 */ /* 0x042fe2000000003f */
[C---:B------:R-:W-:Y:S01]  /*1660*/  FFMA R63, R41.reuse, R13, R62 ;  /* 0x0000000d293f7223 */ /* 0x040fe2000000003e */
[-C--:B------:R-:W-:Y:S01]  /*1670*/  FFMA R41, R41, R17.reuse, R82 ;  /* 0x0000001129297223 */ /* 0x080fe20000000052 */
[----:B------:R-:W-:Y:S01]  /*1680*/  FFMA R108, R56, R20, R121 ;  /* 0x00000014386c7223 */ /* 0x000fe20000000079 */
[C---:B------:R-:W-:Y:S01]  /*1690*/  FFMA R20, R42.reuse, R22, R65 ;  /* 0x000000162a147223 */ /* 0x040fe20000000041 */
[C---:B------:R-:W-:Y:S01]  /*16a0*/  FFMA R24, R42.reuse, R14, R63 ;  /* 0x0000000e2a187223 */ /* 0x040fe2000000003f */
[-C--:B------:R-:W-:Y:S01]  /*16b0*/  FFMA R42, R42, R18.reuse, R41 ;  /* 0x000000122a2a7223 */ /* 0x080fe20000000029 */
[----:B------:R-:W-:Y:S01]  /*16c0*/  FFMA R41, R45, R17, R88 ;  /* 0x000000112d297223 */ /* 0x000fe20000000058 */
        /* <DEDUP_REMOVED lines=46> */
[----:B------:R-:W-:Y:S01]  /*19b0*/  LDS.128 R44, [R75+0x20] ;  /* 0x000020004b2c7984 */ /* 0x000fe20000000c00 */
[----:B------:R-:W-:Y:S01]  /*19c0*/  FFMA R16, R56, R16, R107 ;  /* 0x0000001038107223 */ /* 0x000fe2000000006b */
[C---:B------:R-:W-:Y:S01]  /*19d0*/  FFMA R13, R57.reuse, R13, R12 ;  /* 0x0000000d390d7223 */ /* 0x040fe2000000000c */
[C---:B------:R-:W-:Y:S01]  /*19e0*/  FFMA R12, R54.reuse, R14, R91 ;  /* 0x0000000e360c7223 */ /* 0x040fe2000000005b */
[----:B------:R-:W1:Y:S01]  /*19f0*/  LDS.128 R28, [R73+0x20] ;  /* 0x00002000491c7984 */ /* 0x000e620000000c00 */
[----:B------:R-:W-:Y:S01]  /*1a00*/  FFMA R17, R57, R17, R16 ;  /* 0x0000001139117223 */ /* 0x000fe20000000010 */
[C---:B------:R-:W-:Y:S01]  /*1a10*/  FFMA R16, R54.reuse, R26, R71 ;  /* 0x0000001a36107223 */ /* 0x040fe20000000047 */
[----:B------:R-:W-:Y:S01]  /*1a20*/  FFMA R54, R54, R22, R93 ;  /* 0x0000001636367223 */ /* 0x000fe2000000005d */
[----:B------:R-:W2:Y:S01]  /*1a30*/  LDS.128 R36, [R73+0xa0] ;  /* 0x0000a00049247984 */ /* 0x000ea20000000c00 */
[C---:B------:R-:W-:Y:S01]  /*1a40*/  FFMA R87, R35.reuse, R19, R40 ;  /* 0x0000001323577223 */ /* 0x040fe20000000028 */
[----:B------:R-:W-:Y:S01]  /*1a50*/  FFMA R89, R35, R23, R34 ;  /* 0x0000001723597223 */ /* 0x000fe20000000022 */
[C---:B------:R-:W-:Y:S01]  /*1a60*/  FFMA R91, R55.reuse, R19, R48 ;  /* 0x00000013375b7223 */ /* 0x040fe20000000030 */
[----:B------:R-:W3:Y:S01]  /*1a70*/  LDS.128 R32, [R73+0x60] ;  /* 0x0000600049207984 */ /* 0x000ee20000000c00 */
[C---:B------:R-:W-:Y:S01]  /*1a80*/  FFMA R71, R55.reuse, R27, R16 ;  /* 0x0000001b37477223 */ /* 0x040fe20000000010 */
[C---:B------:R-:W-:Y:S01]  /*1a90*/  FFMA R69, R55.reuse, R15, R12 ;  /* 0x0000000f37457223 */ /* 0x040fe2000000000c */
[----:B------:R-:W-:Y:S01]  /*1aa0*/  FFMA R93, R55, R23, R54 ;  /* 0x00000017375d7223 */ /* 0x000fe20000000036 */
[C---:B------:R-:W-:Y:S01]  /*1ab0*/  FFMA R48, R50.reuse, R18, R53 ;  /* 0x0000001232307223 */ /* 0x040fe20000000035 */
[----:B------:R-:W4:Y:S01]  /*1ac0*/  LDS.128 R40, [R73+0xe0] ;  /* 0x0000e00049287984 */ /* 0x000f220000000c00 */
[C---:B------:R-:W-:Y:S01]  /*1ad0*/  FFMA R107, R49.reuse, R25, R106 ;  /* 0x00000019316b7223 */ /* 0x040fe2000000006a */
[----:B------:R-:W-:Y:S01]  /*1ae0*/  FFMA R49, R49, R21, R102 ;  /* 0x0000001531317223 */ /* 0x000fe20000000066 */
[C---:B------:R-:W-:Y:S01]  /*1af0*/  FFMA R12, R50.reuse, R14, R105 ;  /* 0x0000000e320c7223 */ /* 0x040fe20000000069 */
[----:B------:R-:W4:Y:S01]  /*1b00*/  LDS.128 R52, [R75+0x60] ;  /* 0x000060004b347984 */ /* 0x000f220000000c00 */
[C---:B------:R-:W-:Y:S01]  /*1b10*/  FFMA R16, R50.reuse, R26, R107 ;  /* 0x0000001a32107223 */ /* 0x040fe2000000006b */
[----:B------:R-:W-:Y:S01]  /*1b20*/  FFMA R50, R50, R22, R49 ;  /* 0x0000001632327223 */ /* 0x000fe20000000031 */
[C---:B------:R-:W-:Y:S01]  /*1b30*/  FFMA R14, R58.reuse, R14, R13 ;  /* 0x0000000e3a0e7223 */ /* 0x040fe2000000000d */
[C---:B------:R-:W-:Y:S01]  /*1b40*/  FFMA R109, R51.reuse, R19, R48 ;  /* 0x00000013336d7223 */ /* 0x040fe20000000030 */
[C---:B------:R-:W-:Y:S01]  /*1b50*/  FFMA R107, R51.reuse, R27, R16 ;  /* 0x0000001b336b7223 */ /* 0x040fe20000000010 */
[C---:B------:R-:W-:Y:S01]  /*1b60*/  FFMA R105, R51.reuse, R15, R12 ;  /* 0x0000000f33697223 */ /* 0x040fe2000000000c */
[----:B------:R-:W-:Y:S01]  /*1b70*/  FFMA R111, R51, R23, R50 ;  /* 0x00000017336f7223 */ /* 0x000fe20000000032 */
[----:B------:R-:W-:Y:S01]  /*1b80*/  FFMA R125, R59, R15, R14 ;  /* 0x0000000f3b7d7223 */ /* 0x000fe2000000000e */
[----:B------:R-:W4:Y:S01]  /*1b90*/  LDS.128 R48, [R75+0xa0] ;  /* 0x0000a0004b307984 */ /* 0x000f220000000c00 */
[C---:B------:R-:W-:Y:S01]  /*1ba0*/  FFMA R21, R57.reuse, R21, R108 ;  /* 0x0000001539157223 */ /* 0x040fe2000000006c */
[----:B------:R-:W-:Y:S01]  /*1bb0*/  FFMA R18, R58, R18, R17 ;  /* 0x000000123a127223 */ /* 0x000fe20000000011 */
[----:B------:R-:W-:-:S02]  /*1bc0*/  FFMA R25, R57, R25, R110 ;  /* 0x0000001939197223 */ /* 0x000fc4000000006e */
[C---:B------:R-:W-:Y:S01]  /*1bd0*/  FFMA R68, R58.reuse, R22, R21 ;  /* 0x000000163a447223 */ /* 0x040fe20000000015 */
[C---:B------:R-:W-:Y:S01]  /*1be0*/  FFMA R121, R59.reuse, R19, R18 ;  /* 0x000000133b797223 */ /* 0x040fe20000000012 */
[----:B------:R-:W-:Y:S02]  /*1bf0*/  FFMA R26, R58, R26, R25 ;  /* 0x0000001a3a1a7223 */ /* 0x000fe40000000019 */
[C---:B------:R-:W-:Y:S02]  /*1c00*/  FFMA R68, R59.reuse, R23, R68 ;  /* 0x000000173b447223 */ /* 0x040fe40000000044 */
[----:B------:R-:W-:Y:S02]  /*1c10*/  FFMA R123, R59, R27, R26 ;  /* 0x0000001b3b7b7223 */ /* 0x000fe4000000001a */
[----:B------:R-:W-:Y:S01]  /*1c20*/  LDS.128 R56, [R75+0x8a0] ;  /* 0x0008a0004b387984 */ /* 0x000fe20000000c00 */
[C---:B-1----:R-:W-:Y:S01]  /*1c30*/  FFMA R14, R44.reuse, R28, R101 ;  /* 0x0000001c2c0e7223 */ /* 0x042fe20000000065 */
[----:B--2---:R-:W-:-:S03]  /*1c40*/  FFMA R12, R44, R36, R99 ;  /* 0x000000242c0c7223 */ /* 0x004fc60000000063 */
[C---:B------:R-:W-:Y:S01]  /*1c50*/  FFMA R19, R45.reuse, R29, R14 ;  /* 0x0000001d2d137223 */ /* 0x040fe2000000000e */
[C---:B------:R-:W-:Y:S01]  /*1c60*/  FFMA R21, R45.reuse, R37, R12 ;  /* 0x000000252d157223 */ /* 0x040fe2000000000c */
[----:B---3--:R-:W-:Y:S01]  /*1c70*/  FFMA R16, R44, R32, R103 ;  /* 0x000000202c107223 */ /* 0x008fe20000000067 */
[----:B------:R-:W1:Y:S01]  /*1c80*/  LDS.128 R12, [R75+0xe0] ;  /* 0x0000e0004b0c7984 */ /* 0x000e620000000c00 */
[C---:B------:R-:W-:Y:S02]  /*1c90*/  FFMA R18, R46.reuse, R30, R19 ;  /* 0x0000001e2e127223 */ /* 0x040fe40000000013 */
[----:B------:R-:W-:Y:S01]  /*1ca0*/  FFMA R17, R45, R33, R16 ;  /* 0x000000212d117223 */ /* 0x000fe20000000010 */
[----:B------:R-:W-:Y:S01]  /*1cb0*/  FFMA R16, R46, R38, R21 ;  /* 0x000000262e107223 */ /* 0x000fe20000000015 */
[-C--:B----4-:R-:W-:Y:S01]  /*1cc0*/  FFMA R44, R44, R40.reuse, R97 ;  /* 0x000000282c2c7223 */ /* 0x090fe20000000061 */
[C---:B------:R-:W-:Y:S01]  /*1cd0*/  FFMA R99, R47.reuse, R31, R18 ;  /* 0x0000001f2f637223 */ /* 0x040fe20000000012 */
        /* <DEDUP_REMOVED lines=10> */
[----:B------:R-:W2:Y:S01]  /*1d80*/  LDS.128 R20, [R75+0x820] ;  /* 0x000820004b147984 */ /* 0x000ea20000000c00 */
[----:B------:R-:W-:Y:S01]  /*1d90*/  FFMA R52, R52, R36, R95 ;  /* 0x0000002434347223 */ /* 0x000fe2000000005f */
[C---:B------:R-:W-:Y:S01]  /*1da0*/  FFMA R24, R48.reuse, R32, R117 ;  /* 0x0000002030187223 */ /* 0x040fe20000000075 */
[C---:B------:R-:W-:Y:S01]  /*1db0*/  FFMA R18, R48.reuse, R28, R115 ;  /* 0x0000001c30127223 */ /* 0x040fe20000000073 */
[----:B------:R-:W-:Y:S01]  /*1dc0*/  FFMA R95, R55, R43, R16 ;  /* 0x0000002b375f7223 */ /* 0x000fe20000000010 */
[----:B------:R-:W-:Y:S01]  /*1dd0*/  FFMA R16, R48, R40, R119 ;  /* 0x0000002830107223 */ /* 0x000fe20000000077 */
[C---:B------:R-:W-:Y:S01]  /*1de0*/  FFMA R90, R54.reuse, R34, R17 ;  /* 0x00000022365a7223 */ /* 0x040fe20000000011 */
[----:B------:R-:W-:Y:S01]  /*1df0*/  FFMA R88, R54, R30, R19 ;  /* 0x0000001e36587223 */ /* 0x000fe20000000013 */
[C---:B------:R-:W-:Y:S01]  /*1e00*/  FFMA R17, R49.reuse, R33, R24 ;  /* 0x0000002131117223 */ /* 0x040fe20000000018 */
[----:B------:R-:W-:Y:S01]  /*1e10*/  FFMA R19, R49, R29, R18 ;  /* 0x0000001d31137223 */ /* 0x000fe20000000012 */
[-C--:B------:R-:W-:Y:S01]  /*1e20*/  FFMA R45, R45, R41.reuse, R44 ;  /* 0x000000292d2d7223 */ /* 0x080fe2000000002c */
[----:B------:R-:W-:Y:S01]  /*1e30*/  FFMA R25, R49, R41, R16 ;  /* 0x0000002931197223 */ /* 0x000fe20000000010 */
[C---:B------:R-:W-:Y:S01]  /*1e40*/  FFMA R64, R50.reuse, R34, R17 ;  /* 0x0000002232407223 */ /* 0x040fe20000000011 */
[----:B------:R-:W-:Y:S01]  /*1e50*/  FFMA R62, R50, R30, R19 ;  /* 0x0000001e323e7223 */ /* 0x000fe20000000013 */
[-C--:B------:R-:W-:Y:S01]  /*1e60*/  FFMA R46, R46, R42.reuse, R45 ;  /* 0x0000002a2e2e7223 */ /* 0x080fe2000000002d */
[----:B------:R-:W-:Y:S01]  /*1e70*/  FFMA R66, R50, R42, R25 ;  /* 0x0000002a32427223 */ /* 0x000fe20000000019 */
[----:B------:R-:W3:Y:S01]  /*1e80*/  LDS.128 R16, [R75+0x860] ;  /* 0x000860004b107984 */ /* 0x000ee20000000c00 */
[----:B------:R-:W-:Y:S01]  /*1e90*/  FFMA R53, R53, R37, R52 ;  /* 0x0000002535357223 */ /* 0x000fe20000000034 */
[----:B------:R-:W-:Y:S01]  /*1ea0*/  FFMA R103, R47, R43, R46 ;  /* 0x0000002b2f677223 */ /* 0x000fe2000000002e */
[C---:B------:R-:W-:Y:S01]  /*1eb0*/  FFMA R90, R55.reuse, R35, R90 ;  /* 0x00000023375a7223 */ /* 0x040fe2000000005a */
[----:B------:R-:W-:Y:S01]  /*1ec0*/  FFMA R88, R55, R31, R88 ;  /* 0x0000001f37587223 */ /* 0x000fe20000000058 */
[----:B------:R-:W-:Y:S01]  /*1ed0*/  FFMA R86, R54, R38, R53 ;  /* 0x0000002636567223 */ /* 0x000fe20000000035 */
[-C--:B------:R-:W-:Y:S01]  /*1ee0*/  FFMA R48, R48, R36.reuse, R113 ;  /* 0x0000002430307223 */ /* 0x080fe20000000071 */
[C---:B-1----:R-:W-:Y:S01]  /*1ef0*/  FFMA R26, R12.reuse, R36, R83 ;  /* 0x000000240c1a7223 */ /* 0x042fe20000000053 */
        /* <DEDUP_REMOVED lines=10> */
[----:B------:R-:W1:Y:S01]  /*1fa0*/  LDS.128 R24, [R75+0x8e0] ;  /* 0x0008e0004b187984 */ /* 0x000e620000000c00 */
[----:B------:R-:W-:Y:S01]  /*1fb0*/  FFMA R14, R14, R34, R13 ;  /* 0x000000220e0e7223 */ /* 0x000fe2000000000d */
[C---:B------:R-:W-:Y:S01]  /*1fc0*/  FFMA R83, R15.reuse, R39, R44 ;  /* 0x000000270f537223 */ /* 0x040fe2000000002c */
[C---:B------:R-:W-:Y:S01]  /*1fd0*/  FFMA R89, R15.reuse, R43, R12 ;  /* 0x0000002b0f597223 */ /* 0x040fe2000000000c */
        /* <DEDUP_REMOVED lines=39> */
[-C--:B------:R-:W-:Y:S01]  /*2250*/  FFMA R68, R24, R40.reuse, R68 ;  /* 0x0000002818447223 */ /* 0x080fe20000000044 */
[C---:B------:R-:W-:Y:S01]  /*2260*/  FFMA R33, R25.reuse, R33, R32 ;  /* 0x0000002119217223 */ /* 0x040fe20000000020 */
[C---:B------:R-:W-:Y:S01]  /*2270*/  FFMA R29, R25.reuse, R29, R28 ;  /* 0x0000001d191d7223 */ /* 0x040fe2000000001c */
[C---:B------:R-:W-:Y:S01]  /*2280*/  FFMA R37, R25.reuse, R37, R36 ;  /* 0x0000002519257223 */ /* 0x040fe20000000024 */
[----:B------:R-:W-:Y:S01]  /*2290*/  FFMA R25, R25, R41, R68 ;  /* 0x0000002919197223 */ /* 0x000fe20000000044 */
[C---:B------:R-:W-:Y:S01]  /*22a0*/  FFMA R64, R51.reuse, R35, R64 ;  /* 0x0000002333407223 */ /* 0x040fe20000000040 */
[----:B------:R-:W1:Y:S01]  /*22b0*/  LDS.128 R68, [R75+0x30] ;  /* 0x000030004b447984 */ /* 0x000e620000000c00 */
[C---:B------:R-:W-:Y:S01]  /*22c0*/  FFMA R62, R51.reuse, R31, R62 ;  /* 0x0000001f333e7223 */ /* 0x040fe2000000003e */
[C---:B------:R-:W-:Y:S01]  /*22d0*/  FFMA R60, R51.reuse, R39, R60 ;  /* 0x00000027333c7223 */ /* 0x040fe2000000003c */
[----:B------:R-:W-:Y:S01]  /*22e0*/  FFMA R66, R51, R43, R66 ;  /* 0x0000002b33427223 */ /* 0x000fe20000000042 */
[----:B------:R-:W2:Y:S01]  /*22f0*/  LDS.128 R12, [R73+0x30] ;  /* 0x00003000490c7984 */ /* 0x000ea20000000c00 */
[----:B------:R-:W-:Y:S01]  /*2300*/  FFMA R56, R56, R40, R111 ;  /* 0x0000002838387223 */ /* 0x000fe2000000006f */
[C---:B------:R-:W-:Y:S01]  /*2310*/  FFMA R84, R18.reuse, R34, R91 ;  /* 0x0000002212547223 */ /* 0x040fe2000000005b */
[C---:B------:R-:W-:Y:S01]  /*2320*/  FFMA R82, R18.reuse, R30, R55 ;  /* 0x0000001e12527223 */ /* 0x040fe20000000037 */
[----:B------:R-:W3:Y:S01]  /*2330*/  LDS.128 R44, [R73+0xb0] ;  /* 0x0000b000492c7984 */ /* 0x000ee20000000c00 */
[C---:B------:R-:W-:Y:S01]  /*2340*/  FFMA R80, R18.reuse, R38, R53 ;  /* 0x0000002612507223 */ /* 0x040fe20000000035 */
[----:B------:R-:W-:Y:S01]  /*2350*/  FFMA R94, R18, R42, R93 ;  /* 0x0000002a125e7223 */ /* 0x000fe2000000005d */
[----:B------:R-:W-:Y:S01]  /*2360*/  FFMA R57, R57, R41, R56 ;  /* 0x0000002939397223 */ /* 0x000fe20000000038 */
[----:B------:R-:W4:Y:S01]  /*2370*/  LDS.128 R48, [R73+0xf0] ;  /* 0x0000f00049307984 */ /* 0x000f220000000c00 */
[C---:B------:R-:W-:Y:S01]  /*2380*/  FFMA R18, R58.reuse, R30, R105 ;  /* 0x0000001e3a127223 */ /* 0x040fe20000000069 */
[C---:B------:R-:W-:Y:S01]  /*2390*/  FFMA R16, R58.reuse, R38, R17 ;  /* 0x000000263a107223 */ /* 0x040fe20000000011 */
[C---:B------:R-:W-:Y:S01]  /*23a0*/  FFMA R24, R58.reuse, R34, R107 ;  /* 0x000000223a187223 */ /* 0x040fe2000000006b */
[----:B------:R-:W4:Y:S01]  /*23b0*/  LDS.128 R52, [R75+0x70] ;  /* 0x000070004b347984 */ /* 0x000f220000000c00 */
        /* <DEDUP_REMOVED lines=19> */
[C---:B-1----:R-:W-:Y:S01]  /*24f0*/  FFMA R28, R68.reuse, R20, R101 ;  /* 0x00000014441c7223 */ /* 0x042fe20000000065 */
[----:B--2---:R-:W-:-:S03]  /*2500*/  FFMA R26, R68, R12, R99 ;  /* 0x0000000c441a7223 */ /* 0x004fc60000000063 */
[C---:B------:R-:W-:Y:S02]  /*2510*/  FFMA R25, R69.reuse, R21, R28 ;  /* 0x0000001545197223 */ /* 0x040fe4000000001c */
[----:B------:R-:W1:Y:S01]  /*2520*/  LDS.128 R28, [R75+0xf0] ;  /* 0x0000f0004b1c7984 */ /* 0x000e620000000c00 */
[----:B---3--:R-:W-:Y:S01]  /*2530*/  FFMA R24, R68, R44, R97 ;  /* 0x0000002c44187223 */ /* 0x008fe20000000061 */
[C---:B------:R-:W-:Y:S01]  /*2540*/  FFMA R27, R69.reuse, R13, R26 ;  /* 0x0000000d451b7223 */ /* 0x040fe2000000001a */
[----:B------:R-:W-:Y:S01]  /*2550*/  FFMA R32, R70, R22, R25 ;  /* 0x0000001646207223 */ /* 0x000fe20000000019 */
[----:B----4-:R-:W-:Y:S01]  /*2560*/  FFMA R68, R68, R48, R103 ;  /* 0x0000003044447223 */ /* 0x010fe20000000067 */
[----:B------:R-:W-:-:S03]  /*2570*/  FFMA R33, R69, R45, R24 ;  /* 0x0000002d45217223 */ /* 0x000fc60000000018 */
        /* <DEDUP_REMOVED lines=8> */
[----:B------:R-:W-:Y:S01]  /*2600*/  FFMA R71, R71, R51, R24 ;  /* 0x0000003347477223 */ /* 0x000fe20000000018 */
[C---:B------:R-:W-:Y:S01]  /*2610*/  FFMA R88, R52.reuse, R12, R88 ;  /* 0x0000000c34587223 */ /* 0x040fe20000000058 */
[----:B------:R-:W2:Y:S01]  /*2620*/  LDS.128 R24, [R75+0x830] ;  /* 0x000830004b187984 */ /* 0x000ea20000000c00 */
        /* <DEDUP_REMOVED lines=18> */
[-C--:B------:R-:W-:Y:S01]  /*2750*/  FFMA R37, R55, R23.reuse, R32 ;  /* 0x0000001737257223 */ /* 0x080fe20000000020 */
[C---:B------:R-:W-:Y:S01]  /*2760*/  FFMA R16, R18.reuse, R22, R33 ;  /* 0x0000001612107223 */ /* 0x040fe20000000021 */
[C---:B------:R-:W-:Y:S01]  /*2770*/  FFMA R32, R18.reuse, R14, R35 ;  /* 0x0000000e12207223 */ /* 0x040fe20000000023 */
[C---:B------:R-:W-:Y:S01]  /*2780*/  FFMA R34, R18.reuse, R46, R53 ;  /* 0x0000002e12227223 */ /* 0x040fe20000000035 */
[----:B------:R-:W-:Y:S01]  /*2790*/  FFMA R18, R18, R50, R17 ;  /* 0x0000003212127223 */ /* 0x000fe20000000011 */
[C---:B------:R-:W-:Y:S01]  /*27a0*/  FFMA R33, R19.reuse, R23, R16 ;  /* 0x0000001713217223 */ /* 0x040fe20000000010 */
[C---:B-1----:R-:W-:Y:S01]  /*27b0*/  FFMA R52, R28.reuse, R20, R87 ;  /* 0x000000141c347223 */ /* 0x042fe20000000057 */
[C---:B------:R-:W-:Y:S01]  /*27c0*/  FFMA R16, R28.reuse, R44, R83 ;  /* 0x0000002c1c107223 */ /* 0x040fe20000000053 */
[----:B------:R-:W-:Y:S01]  /*27d0*/  FFMA R35, R19, R51, R18 ;  /* 0x0000003313237223 */ /* 0x000fe20000000012 */
        /* <DEDUP_REMOVED lines=32> */
[----:B------:R-:W1:Y:S01]  /*29e0*/  LDS.128 R16, [R75+0x8b0] ;  /* 0x0008b0004b107984 */ /* 0x000e620000000c00 */
[C---:B------:R-:W-:Y:S01]  /*29f0*/  FFMA R24, R27.reuse, R15, R24 ;  /* 0x0000000f1b187223 */ /* 0x040fe20000000018 */
[C---:B------:R-:W-:Y:S01]  /*2a00*/  FFMA R26, R27.reuse, R47, R54 ;  /* 0x0000002f1b1a7223 */ /* 0x040fe20000000036 */
[----:B------:R-:W-:Y:S01]  /*2a10*/  FFMA R27, R27, R51, R52 ;  /* 0x000000331b1b7223 */ /* 0x000fe20000000034 */
[C---:B------:R-:W-:Y:S01]  /*2a20*/  FFMA R84, R40.reuse, R20, R84 ;  /* 0x0000001428547223 */ /* 0x040fe20000000054 */
[----:B------:R-:W2:Y:S01]  /*2a30*/  LDS.128 R52, [R75+0x8f0] ;  /* 0x0008f0004b347984 */ /* 0x000ea20000000c00 */
[C---:B------:R-:W-:Y:S01]  /*2a40*/  FFMA R94, R40.reuse, R48, R94 ;  /* 0x00000030285e7223 */ /* 0x040fe2000000005e */
[C---:B------:R-:W-:Y:S01]  /*2a50*/  FFMA R82, R40.reuse, R12, R82 ;  /* 0x0000000c28527223 */ /* 0x040fe20000000052 */
[----:B------:R-:W-:Y:S01]  /*2a60*/  FFMA R80, R40, R44, R80 ;  /* 0x0000002c28507223 */ /* 0x000fe20000000050 */
[----:B------:R-:W-:Y:S06]  /*2a70*/  BAR.SYNC 0x0 ;  /* 0x0000000000007b1d */ /* 0x000fec0000000000 */
[----:B------:R-:W-:Y:S01]  /*2a80*/  @!PT LDS RZ, [RZ] ;  /* 0x00000000fffff984 */ /* 0x000fe20000000800 */
[----:B------:R-:W-:Y:S01]  /*2a90*/  @!PT LDS RZ, [RZ] ;  /* 0x00000000fffff984 */ /* 0x000fe20000000800 */
[----:B------:R-:W-:Y:S01]  /*2aa0*/  @!PT LDS RZ, [RZ] ;  /* 0x00000000fffff984 */ /* 0x000fe20000000800 */
[----:B------:R3:W-:Y:S01]  /*2ab0*/  LDGSTS.E.BYPASS.128 [R77], [R10.64], !P0 ;  /* 0x000000000a4d7fae */ /* 0x0007e2000c101c44 */
[C---:B------:R-:W-:Y:S01]  /*2ac0*/  FFMA R61, R41.reuse, R21, R84 ;  /* 0x00000015293d7223 */ /* 0x040fe20000000054 */
[C---:B------:R-:W-:Y:S01]  /*2ad0*/  FFMA R65, R41.reuse, R49, R94 ;  /* 0x0000003129417223 */ /* 0x040fe2000000005e */
[C---:B------:R-:W-:Y:S01]  /*2ae0*/  FFMA R63, R41.reuse, R13, R82 ;  /* 0x0000000d293f7223 */ /* 0x040fe20000000052 */
[----:B------:R4:W-:Y:S01]  /*2af0*/  LDGSTS.E.BYPASS.128 [R76], [R8.64], !P0 ;  /* 0x00000000084c7fae */ /* 0x0009e2000c101c44 */
[----:B------:R-:W-:Y:S01]  /*2b00*/  FFMA R41, R41, R45, R80 ;  /* 0x0000002d29297223 */ /* 0x000fe20000000050 */
[C---:B------:R-:W-:Y:S01]  /*2b10*/  FFMA R60, R42.reuse, R50, R65 ;  /* 0x000000322a3c7223 */ /* 0x040fe20000000041 */
[C---:B------:R-:W-:Y:S01]  /*2b20*/  FFMA R62, R42.reuse, R22, R61 ;  /* 0x000000162a3e7223 */ /* 0x040fe2000000003d */
[----:B------:R-:W0:Y:S01]  /*2b30*/  LDGDEPBAR ;  /* 0x00000000000079af */ /* 0x000e220000000000 */
[C---:B------:R-:W-:Y:S01]  /*2b40*/  FFMA R40, R42.reuse, R14, R63 ;  /* 0x0000000e2a287223 */ /* 0x040fe2000000003f */
[----:B------:R-:W-:Y:S01]  /*2b50*/  FFMA R42, R42, R46, R41 ;  /* 0x0000002e2a2a7223 */ /* 0x000fe20000000029 */
[C---:B------:R-:W-:Y:S01]  /*2b60*/  FFMA R41, R43.reuse, R23, R62 ;  /* 0x000000172b297223 */ /* 0x040fe2000000003e */
[----:B------:R1:W-:Y:S01]  /*2b70*/  LDGSTS.E.BYPASS.128 [R77+0x1000], [R6.64], !P0 ;  /* 0x01000000064d7fae */ /* 0x0003e2000c101c44 */
[C---:B------:R-:W-:Y:S01]  /*2b80*/  FFMA R40, R43.reuse, R15, R40 ;  /* 0x0000000f2b287223 */ /* 0x040fe20000000028 */
[C---:B------:R-:W-:Y:S01]  /*2b90*/  FFMA R42, R43.reuse, R47, R42 ;  /* 0x0000002f2b2a7223 */ /* 0x040fe2000000002a */
[----:B------:R-:W-:Y:S01]  /*2ba0*/  FFMA R43, R43, R51, R60 ;  /* 0x000000332b2b7223 */ /* 0x000fe2000000003c */
[----:B------:R2:W-:Y:S01]  /*2bb0*/  LDGSTS.E.BYPASS.128 [R76+0x1000], [R4.64], !P0 ;  /* 0x01000000044c7fae */ /* 0x0005e2000c101c44 */
[----:B---3--:R-:W-:-:S02]  /*2bc0*/  IADD3 R10, P4, R10, 0x40, RZ ;  /* 0x000000400a0a7810 */ /* 0x008fc40007f9e0ff */
[----:B----4-:R-:W-:Y:S01]  /*2bd0*/  IADD3 R8, P3, R8, 0x40, RZ ;  /* 0x0000004008087810 */ /* 0x010fe20007f7e0ff */
[----:B------:R-:W0:Y:S01]  /*2be0*/  LDGDEPBAR ;  /* 0x00000000000079af */ /* 0x000e220000000000 */
[----:B------:R-:W-:Y:S02]  /*2bf0*/  IADD3.X R11, RZ, R11, RZ, P4, !PT ;  /* 0x0000000bff0b7210 */ /* 0x000fe400027fe4ff */
[----:B------:R-:W-:Y:S01]  /*2c00*/  IADD3.X R9, RZ, R9, RZ, P3, !PT ;  /* 0x00000009ff097210 */ /* 0x000fe20001ffe4ff */
[C---:B-1----:R-:W-:Y:S01]  /*2c10*/  FFMA R60, R16.reuse, R48, R59 ;  /* 0x00000030103c7223 */ /* 0x042fe2000000003b */
[C---:B------:R-:W-:Y:S01]  /*2c20*/  FFMA R62, R16.reuse, R44, R57 ;  /* 0x0000002c103e7223 */ /* 0x040fe20000000039 */
[C---:B------:R-:W-:Y:S01]  /*2c30*/  FFMA R64, R16.reuse, R12, R91 ;  /* 0x0000000c10407223 */ /* 0x040fe2000000005b */
[-C--:B------:R-:W-:Y:S01]  /*2c40*/  FFMA R16, R16, R20.reuse, R93 ;  /* 0x0000001410107223 */ /* 0x080fe2000000005d */
[----:B------:R-:W-:Y:S01]  /*2c50*/  IADD3 R6, P2, R6, 0x40, RZ ;  /* 0x0000004006067810 */ /* 0x000fe20007f5e0ff */
        /* <DEDUP_REMOVED lines=17> */
[----:B------:R-:W-:-:S04]  /*2d70*/  DEPBAR.LE SB0, 0x0 ;  /* 0x000080000000791a */ /* 0x000fc80000000000 */
[C---:B------:R-:W-:Y:S01]  /*2d80*/  FFMA R14, R54.reuse, R14, R13 ;  /* 0x0000000e360e7223 */ /* 0x040fe2000000000d */
[C---:B------:R-:W-:Y:S01]  /*2d90*/  FFMA R22, R54.reuse, R46, R45 ;  /* 0x0000002e36167223 */ /* 0x040fe2000000002d */
[----:B------:R-:W-:Y:S01]  /*2da0*/  FFMA R50, R54, R50, R49 ;  /* 0x0000003236327223 */ /* 0x000fe20000000031 */
[----:B------:R-:W-:Y:S01]  /*2db0*/  IADD3 R4, P1, R4, 0x40, RZ ;  /* 0x0000004004047810 */ /* 0x000fe20007f3e0ff */
[C---:B------:R-:W-:Y:S01]  /*2dc0*/  FFMA R17, R19.reuse, R23, R64 ;  /* 0x0000001713117223 */ /* 0x040fe20000000040 */
[C---:B------:R-:W-:Y:S01]  /*2dd0*/  FFMA R16, R19.reuse, R15, R16 ;  /* 0x0000000f13107223 */ /* 0x040fe20000000010 */
[----:B------:R-:W-:Y:S01]  /*2de0*/  FFMA R18, R19, R47, R62 ;  /* 0x0000002f13127223 */ /* 0x000fe2000000003e */
[----:B------:R-:W-:Y:S01]  /*2df0*/  FFMA R21, R55, R23, R12 ;  /* 0x0000001737157223 */ /* 0x000fe2000000000c */
[----:B------:R-:W-:Y:S01]  /*2e00*/  FFMA R19, R19, R51, R60 ;  /* 0x0000003313137223 */ /* 0x000fe2000000003c */
[C---:B------:R-:W-:Y:S01]  /*2e10*/  FFMA R20, R55.reuse, R15, R14 ;  /* 0x0000000f37147223 */ /* 0x040fe2000000000e */
[C---:B------:R-:W-:Y:S01]  /*2e20*/  FFMA R22, R55.reuse, R47, R22 ;  /* 0x0000002f37167223 */ /* 0x040fe20000000016 */
[----:B------:R-:W-:Y:S01]  /*2e30*/  FFMA R23, R55, R51, R50 ;  /* 0x0000003337177223 */ /* 0x000fe20000000032 */
[----:B------:R-:W-:-:S02]  /*2e40*/  IADD3.X R7, RZ, R7, RZ, P2, !PT ;  /* 0x00000007ff077210 */ /* 0x000fc400017fe4ff */
[----:B------:R-:W-:Y:S01]  /*2e50*/  IADD3.X R5, RZ, R5, RZ, P1, !PT ;  /* 0x00000005ff057210 */ /* 0x000fe20000ffe4ff */
[----:B------:R-:W-:Y:S06]  /*2e60*/  BAR.SYNC 0x0 ;  /* 0x0000000000007b1d */ /* 0x000fec0000000000 */
[----:B------:R-:W-:Y:S01]  /*2e70*/  @P0 CALL.REL.NOINC `(.L_x_0) ;  /* 0x0000001000000944 */ /* 0x000fe20003c00000 */
[----:B------:R-:W-:Y:S05]  /*2e80*/  BRA `(.L_x_1) ;  /* 0xffffdb8000007947 */ /* 0x000fea000383ffff */
.L_x_0:
[----:B------:R-:W-:Y:S01]  /*2e90*/  IMAD R74, R81, 0x110, R74 ;  /* 0x00000110514a7824 */ /* 0x000fe200078e024a */
[----:B------:R-:W-:-:S04]  /*2ea0*/  DEPBAR.LE SB0, 0x0 ;  /* 0x000080000000791a */ /* 0x000fc80000000000 */
[----:B------:R-:W-:Y:S01]  /*2eb0*/  SHF.L.U32 R4, R74, 0x2, RZ ;  /* 0x000000024a047819 */ /* 0x000fe200000006ff */
[----:B------:R-:W-:Y:S06]  /*2ec0*/  BAR.SYNC 0x0 ;  /* 0x0000000000007b1d */ /* 0x000fec0000000000 */
[----:B------:R-:W-:Y:S01]  /*2ed0*/  IMAD R81, R81, -0x330, R4 ;  /* 0xfffffcd051517824 */ /* 0x000fe200078e0204 */
[----:B------:R-:W-:Y:S01]  /*2ee0*/  STS.128 [R74.X4], R68 ;  /* 0x000000444a007388 */ /* 0x000fe20000004c00 */
[----:B------:R-:W-:-:S03]  /*2ef0*/  LOP3.LUT R0, R0, 0x3c, R79, 0xf8, !PT ;  /* 0x0000003c00007812 */ /* 0x000fc600078ef84f */
[----:B------:R-:W-:Y:S01]  /*2f00*/  STS.128 [R74.X4+0x110], R36 ;  /* 0x000110244a007388 */ /* 0x000fe20000004c00 */
[----:B------:R-:W-:-:S03]  /*2f10*/  ISETP.GE.AND P0, PT, R0, 0x100, PT ;  /* 0x000001000000780c */ /* 0x000fc60003f06270 */
[----:B------:R-:W-:Y:S01]  /*2f20*/  STS.128 [R74.X4+0x220], R32 ;  /* 0x000220204a007388 */ /* 0x000fe20000004c00 */
[----:B------:R-:W-:-:S03]  /*2f30*/  ISETP.LT.AND P1, PT, R3, c[0x0][0x178], !P0 ;  /* 0x00005e0003007a0c */ /* 0x000fc60004721270 */
[----:B------:R-:W-:Y:S04]  /*2f40*/  STS.128 [R74.X4+0x330], R28 ;  /* 0x0003301c4a007388 */ /* 0x000fe80000004c00 */
[----:B------:R-:W-:Y:S06]  /*2f50*/  BAR.SYNC 0x0 ;  /* 0x0000000000007b1d */ /* 0x000fec0000000000 */
[----:B------:R-:W1:Y:S01]  /*2f60*/  LDS.128 R44, [R81] ;  /* 0x00000000512c7984 */ /* 0x000e620000000c00 */
[----:B------:R-:W-:-:S03]  /*2f70*/  LOP3.LUT R37, R3, 0x8, RZ, 0xfc, !PT ;  /* 0x0000000803257812 */ /* 0x000fc600078efcff */
[----:B------:R-:W2:Y:S01]  /*2f80*/  LDS.128 R48, [R81+0x880] ;  /* 0x0008800051307984 */ /* 0x000ea20000000c00 */
[C---:B------:R-:W-:Y:S02]  /*2f90*/  ISETP.LT.AND P2, PT, R37.reuse, c[0x0][0x178], !P0 ;  /* 0x00005e0025007a0c */ /* 0x040fe40004741270 */
[-C--:B------:R-:W-:Y:S01]  /*2fa0*/  LEA R37, R37, R0.reuse, 0x8 ;  /* 0x0000000025257211 */ /* 0x080fe200078e40ff */
[----:B------:R-:W3:Y:S04]  /*2fb0*/  LDS.128 R8, [R81+0x1100] ;  /* 0x0011000051087984 */ /* 0x000ee80000000c00 */
[----:B------:R-:W4:Y:S04]  /*2fc0*/  LDS.128 R4, [R81+0x1980] ;  /* 0x0019800051047984 */ /* 0x000f280000000c00 */
[----:B------:R-:W-:Y:S06]  /*2fd0*/  BAR.SYNC 0x0 ;  /* 0x0000000000007b1d */ /* 0x000fec0000000000 */
[----:B------:R-:W-:Y:S04]  /*2fe0*/  STS.128 [R74.X4], R24 ;  /* 0x000000184a007388 */ /* 0x000fe80000004c00 */
[----:B------:R-:W-:Y:S04]  /*2ff0*/  STS.128 [R74.X4+0x110], R40 ;  /* 0x000110284a007388 */ /* 0x000fe80000004c00 */
[----:B------:R-:W-:Y:S04]  /*3000*/  STS.128 [R74.X4+0x220], R16 ;  /* 0x000220104a007388 */ /* 0x000fe80000004c00 */
[----:B------:R-:W-:Y:S04]  /*3010*/  STS.128 [R74.X4+0x330], R20 ;  /* 0x000330144a007388 */ /* 0x000fe80000004c00 */
[----:B------:R-:W-:Y:S06]  /*3020*/  BAR.SYNC 0x0 ;  /* 0x0000000000007b1d */ /* 0x000fec0000000000 */
[----:B------:R-:W4:Y:S01]  /*3030*/  LDS.128 R32, [R81] ;  /* 0x0000000051207984 */ /* 0x000f220000000c00 */
[----:B------:R-:W-:Y:S01]  /*3040*/  LEA R25, R3, R0, 0x8 ;  /* 0x0000000003197211 */ /* 0x000fe200078e40ff */
[-C--:B------:R-:W-:Y:S01]  /*3050*/  IMAD.WIDE R16, R37, R2.reuse, c[0x0][0x170] ;  /* 0x00005c0025107625 */ /* 0x080fe200078e0202 */
[C---:B------:R-:W-:Y:S01]  /*3060*/  LOP3.LUT R19, R3.reuse, 0x10, RZ, 0xfc, !PT ;  /* 0x0000001003137812 */ /* 0x040fe200078efcff */
[----:B------:R-:W4:Y:S01]  /*3070*/  LDS.128 R28, [R81+0x880] ;  /* 0x00088000511c7984 */ /* 0x000f220000000c00 */
[----:B------:R-:W-:Y:S01]  /*3080*/  LOP3.LUT R27, R3, 0x28, RZ, 0xfc, !PT ;  /* 0x00000028031b7812 */ /* 0x000fe200078efcff */
[----:B------:R-:W-:Y:S01]  /*3090*/  IMAD.WIDE R24, R25, R2, c[0x0][0x170] ;  /* 0x00005c0019187625 */ /* 0x000fe200078e0202 */
[C---:B------:R-:W-:Y:S01]  /*30a0*/  LOP3.LUT R21, R3.reuse, 0x18, RZ, 0xfc, !PT ;  /* 0x0000001803157812 */ /* 0x040fe200078efcff */
[----:B------:R-:W4:Y:S01]  /*30b0*/  LDS.128 R12, [R81+0x1100] ;  /* 0x00110000510c7984 */ /* 0x000f220000000c00 */
[----:B------:R-:W-:-:S02]  /*30c0*/  LOP3.LUT R23, R3, 0x20, RZ, 0xfc, !PT ;  /* 0x0000002003177812 */ /* 0x000fc400078efcff */
[----:B------:R-:W-:Y:S01]  /*30d0*/  LOP3.LUT R37, R3, 0x30, RZ, 0xfc, !PT ;  /* 0x0000003003257812 */ /* 0x000fe200078efcff */
[----:B-1----:R-:W-:Y:S01]  /*30e0*/  @P1 STG.E.128 [R24.64], R44 ;  /* 0x0000002c18001986 */ /* 0x002fe2000c101d04 */
[----:B------:R-:W-:Y:S02]  /*30f0*/  ISETP.LT.AND P5, PT, R19, c[0x0][0x178], !P0 ;  /* 0x00005e0013007a0c */ /* 0x000fe400047a1270 */
[----:B------:R-:W-:Y:S01]  /*3100*/  LOP3.LUT R3, R3, 0x38, RZ, 0xfc, !PT ;  /* 0x0000003803037812 */ /* 0x000fe200078efcff */
[----:B--2---:R1:W-:Y:S01]  /*3110*/  @P2 STG.E.128 [R16.64], R48 ;  /* 0x0000003010002986 */ /* 0x0043e2000c101d04 */
[----:B------:R-:W-:Y:S02]  /*3120*/  ISETP.LT.AND P4, PT, R21, c[0x0][0x178], !P0 ;  /* 0x00005e0015007a0c */ /* 0x000fe40004781270 */
[----:B------:R-:W-:Y:S02]  /*3130*/  ISETP.LT.AND P3, PT, R23, c[0x0][0x178], !P0 ;  /* 0x00005e0017007a0c */ /* 0x000fe40004761270 */
[----:B------:R-:W-:-:S02]  /*3140*/  LEA R19, R19, R0, 0x8 ;  /* 0x0000000013137211 */ /* 0x000fc400078e40ff */
[----:B------:R-:W-:Y:S02]  /*3150*/  ISETP.LT.AND P2, PT, R27, c[0x0][0x178], !P0 ;  /* 0x00005e001b007a0c */ /* 0x000fe40004741270 */
[-C--:B------:R-:W-:Y:S02]  /*3160*/  LEA R21, R21, R0.reuse, 0x8 ;  /* 0x0000000015157211 */ /* 0x080fe400078e40ff */
[----:B------:R-:W-:Y:S02]  /*3170*/  ISETP.LT.AND P1, PT, R37, c[0x0][0x178], !P0 ;  /* 0x00005e0025007a0c */ /* 0x000fe40004721270 */
[-C--:B------:R-:W-:Y:S02]  /*3180*/  LEA R23, R23, R0.reuse, 0x8 ;  /* 0x0000000017177211 */ /* 0x080fe400078e40ff */
[----:B------:R-:W-:Y:S02]  /*3190*/  ISETP.LT.AND P0, PT, R3, c[0x0][0x178], !P0 ;  /* 0x00005e0003007a0c */ /* 0x000fe40004701270 */
[----:B------:R-:W-:Y:S01]  /*31a0*/  LEA R27, R27, R0, 0x8 ;  /* 0x000000001b1b7211 */ /* 0x000fe200078e40ff */
[----:B-1----:R-:W-:Y:S01]  /*31b0*/  IMAD.WIDE R16, R19, R2, c[0x0][0x170] ;  /* 0x00005c0013107625 */ /* 0x002fe200078e0202 */
[----:B------:R-:W-:-:S03]  /*31c0*/  LEA R25, R37, R0, 0x8 ;  /* 0x0000000025197211 */ /* 0x000fc600078e40ff */
[-C--:B------:R-:W-:Y:S01]  /*31d0*/  IMAD.WIDE R18, R21, R2.reuse, c[0x0][0x170] ;  /* 0x00005c0015127625 */ /* 0x080fe200078e0202 */
[----:B---3--:R1:W-:Y:S03]  /*31e0*/  @P5 STG.E.128 [R16.64], R8 ;  /* 0x0000000810005986 */ /* 0x0083e6000c101d04 */
[-C--:B------:R-:W-:Y:S01]  /*31f0*/  IMAD.WIDE R20, R23, R2.reuse, c[0x0][0x170] ;  /* 0x00005c0017147625 */ /* 0x080fe200078e0202 */
[----:B----4-:R1:W-:Y:S03]  /*3200*/  @P4 STG.E.128 [R18.64], R4 ;  /* 0x0000000412004986 */ /* 0x0103e6000c101d04 */
[-C--:B------:R-:W-:Y:S01]  /*3210*/  IMAD.WIDE R22, R27, R2.reuse, c[0x0][0x170] ;  /* 0x00005c001b167625 */ /* 0x080fe200078e0202 */
[----:B------:R1:W-:Y:S03]  /*3220*/  @P3 STG.E.128 [R20.64], R32 ;  /* 0x0000002014003986 */ /* 0x0003e6000c101d04 */
[----:B------:R-:W-:Y:S01]  /*3230*/  IMAD.WIDE R24, R25, R2, c[0x0][0x170] ;  /* 0x00005c0019187625 */ /* 0x000fe200078e0202 */
[----:B------:R1:W-:Y:S04]  /*3240*/  @P2 STG.E.128 [R22.64], R28 ;  /* 0x0000001c16002986 */ /* 0x0003e8000c101d04 */
[----:B------:R1:W-:Y:S01]  /*3250*/  @P1 STG.E.128 [R24.64], R12 ;  /* 0x0000000c18001986 */ /* 0x0003e2000c101d04 */
[----:B------:R-:W-:Y:S05]  /*3260*/  @!P0 EXIT ;  /* 0x000000000000894d */ /* 0x000fea0003800000 */
[----:B------:R-:W2:Y:S01]  /*3270*/  LDS.128 R80, [R81+0x1980] ;  /* 0x0019800051507984 */ /* 0x000ea20000000c00 */
[----:B------:R-:W-:-:S05]  /*3280*/  LEA R3, R3, R0, 0x8 ;  /* 0x0000000003037211 */ /* 0x000fca00078e40ff */
[----:B------:R-:W-:-:S05]  /*3290*/  IMAD.WIDE R2, R3, R2, c[0x0][0x170] ;  /* 0x00005c0003027625 */ /* 0x000fca00078e0202 */
[----:B--2---:R-:W-:Y:S01]  /*32a0*/  STG.E.128 [R2.64], R80 ;  /* 0x0000005002007986 */ /* 0x004fe2000c101d04 */
[----:B------:R-:W-:Y:S05]  /*32b0*/  EXIT ;  /* 0x000000000000794d */ /* 0x000fea0003800000 */
.L_x_2:
[----:B------:R-:W-:-:S00]  /*32c0*/  BRA `(.L_x_2) ;  /* 0xfffffff000007947 */ /* 0x000fc0000383ffff */
[----:B------:R-:W-:-:S00]  /*32d0*/  NOP ;  /* 0x0000000000007918 */ /* 0x000fc00000000000 */
        /* <DEDUP_REMOVED lines=10> */
.L_x_3:


//--------------------- .nv.shared.triton_mm      --------------------------
	.section	.nv.shared.triton_mm,"aw",@nobits
	.align	16
